//
// Generated by NVIDIA NVVM Compiler
//
// Compiler Build ID: CL-36424714
// Cuda compilation tools, release 13.0, V13.0.88
// Based on NVVM 20.0.0
//

.version 9.0
.target sm_100
.address_size 64

	// .globl	_Z17hiddenLayerKernelPdS_S_dii

.visible .entry _Z17hiddenLayerKernelPdS_S_dii(
	.param .u64 .ptr .align 1 _Z17hiddenLayerKernelPdS_S_dii_param_0,
	.param .u64 .ptr .align 1 _Z17hiddenLayerKernelPdS_S_dii_param_1,
	.param .u64 .ptr .align 1 _Z17hiddenLayerKernelPdS_S_dii_param_2,
	.param .f64 _Z17hiddenLayerKernelPdS_S_dii_param_3,
	.param .u32 _Z17hiddenLayerKernelPdS_S_dii_param_4,
	.param .u32 _Z17hiddenLayerKernelPdS_S_dii_param_5
)
{
	.reg .pred 	%p<14>;
	.reg .b32 	%r<53>;
	.reg .b32 	%f<3>;
	.reg .b64 	%rd<31>;
	.reg .b64 	%fd<142>;

	ld.param.u64 	%rd11, [_Z17hiddenLayerKernelPdS_S_dii_param_0];
	ld.param.u64 	%rd12, [_Z17hiddenLayerKernelPdS_S_dii_param_1];
	ld.param.u64 	%rd10, [_Z17hiddenLayerKernelPdS_S_dii_param_2];
	ld.param.f64 	%fd19, [_Z17hiddenLayerKernelPdS_S_dii_param_3];
	ld.param.u32 	%r26, [_Z17hiddenLayerKernelPdS_S_dii_param_4];
	ld.param.u32 	%r27, [_Z17hiddenLayerKernelPdS_S_dii_param_5];
	cvta.to.global.u64 	%rd1, %rd12;
	cvta.to.global.u64 	%rd2, %rd11;
	mov.u32 	%r28, %ctaid.x;
	mov.u32 	%r29, %ntid.x;
	mov.u32 	%r30, %tid.x;
	mad.lo.s32 	%r1, %r28, %r29, %r30;
	setp.ge.s32 	%p1, %r1, %r27;
	@%p1 bra 	$L__BB0_18;
	setp.lt.s32 	%p2, %r26, 1;
	mov.f64 	%fd140, 0d0000000000000000;
	@%p2 bra 	$L__BB0_14;
	mul.lo.s32 	%r2, %r26, %r1;
	and.b32  	%r3, %r26, 15;
	setp.lt.u32 	%p3, %r26, 16;
	mov.f64 	%fd140, 0d0000000000000000;
	mov.b32 	%r49, 0;
	@%p3 bra 	$L__BB0_5;
	and.b32  	%r49, %r26, 2147483632;
	neg.s32 	%r47, %r49;
	add.s64 	%rd29, %rd2, 64;
	add.s64 	%rd4, %rd1, 64;
	mov.f64 	%fd140, 0d0000000000000000;
	mov.u32 	%r46, %r2;
$L__BB0_4:
	.pragma "nounroll";
	mul.wide.s32 	%rd13, %r46, 8;
	add.s64 	%rd14, %rd4, %rd13;
	ld.global.f64 	%fd24, [%rd29+-64];
	ld.global.f64 	%fd25, [%rd14+-64];
	fma.rn.f64 	%fd26, %fd24, %fd25, %fd140;
	ld.global.f64 	%fd27, [%rd29+-56];
	ld.global.f64 	%fd28, [%rd14+-56];
	fma.rn.f64 	%fd29, %fd27, %fd28, %fd26;
	ld.global.f64 	%fd30, [%rd29+-48];
	ld.global.f64 	%fd31, [%rd14+-48];
	fma.rn.f64 	%fd32, %fd30, %fd31, %fd29;
	ld.global.f64 	%fd33, [%rd29+-40];
	ld.global.f64 	%fd34, [%rd14+-40];
	fma.rn.f64 	%fd35, %fd33, %fd34, %fd32;
	ld.global.f64 	%fd36, [%rd29+-32];
	ld.global.f64 	%fd37, [%rd14+-32];
	fma.rn.f64 	%fd38, %fd36, %fd37, %fd35;
	ld.global.f64 	%fd39, [%rd29+-24];
	ld.global.f64 	%fd40, [%rd14+-24];
	fma.rn.f64 	%fd41, %fd39, %fd40, %fd38;
	ld.global.f64 	%fd42, [%rd29+-16];
	ld.global.f64 	%fd43, [%rd14+-16];
	fma.rn.f64 	%fd44, %fd42, %fd43, %fd41;
	ld.global.f64 	%fd45, [%rd29+-8];
	ld.global.f64 	%fd46, [%rd14+-8];
	fma.rn.f64 	%fd47, %fd45, %fd46, %fd44;
	ld.global.f64 	%fd48, [%rd29];
	ld.global.f64 	%fd49, [%rd14];
	fma.rn.f64 	%fd50, %fd48, %fd49, %fd47;
	ld.global.f64 	%fd51, [%rd29+8];
	ld.global.f64 	%fd52, [%rd14+8];
	fma.rn.f64 	%fd53, %fd51, %fd52, %fd50;
	ld.global.f64 	%fd54, [%rd29+16];
	ld.global.f64 	%fd55, [%rd14+16];
	fma.rn.f64 	%fd56, %fd54, %fd55, %fd53;
	ld.global.f64 	%fd57, [%rd29+24];
	ld.global.f64 	%fd58, [%rd14+24];
	fma.rn.f64 	%fd59, %fd57, %fd58, %fd56;
	ld.global.f64 	%fd60, [%rd29+32];
	ld.global.f64 	%fd61, [%rd14+32];
	fma.rn.f64 	%fd62, %fd60, %fd61, %fd59;
	ld.global.f64 	%fd63, [%rd29+40];
	ld.global.f64 	%fd64, [%rd14+40];
	fma.rn.f64 	%fd65, %fd63, %fd64, %fd62;
	ld.global.f64 	%fd66, [%rd29+48];
	ld.global.f64 	%fd67, [%rd14+48];
	fma.rn.f64 	%fd68, %fd66, %fd67, %fd65;
	ld.global.f64 	%fd69, [%rd29+56];
	ld.global.f64 	%fd70, [%rd14+56];
	fma.rn.f64 	%fd140, %fd69, %fd70, %fd68;
	add.s32 	%r47, %r47, 16;
	add.s64 	%rd29, %rd29, 128;
	add.s32 	%r46, %r46, 16;
	setp.ne.s32 	%p4, %r47, 0;
	@%p4 bra 	$L__BB0_4;
$L__BB0_5:
	setp.eq.s32 	%p5, %r3, 0;
	@%p5 bra 	$L__BB0_14;
	and.b32  	%r11, %r26, 7;
	setp.lt.u32 	%p6, %r3, 8;
	@%p6 bra 	$L__BB0_8;
	mul.wide.u32 	%rd15, %r49, 8;
	add.s64 	%rd16, %rd2, %rd15;
	ld.global.f64 	%fd72, [%rd16];
	add.s32 	%r32, %r49, %r2;
	mul.wide.s32 	%rd17, %r32, 8;
	add.s64 	%rd18, %rd1, %rd17;
	ld.global.f64 	%fd73, [%rd18];
	fma.rn.f64 	%fd74, %fd72, %fd73, %fd140;
	ld.global.f64 	%fd75, [%rd16+8];
	ld.global.f64 	%fd76, [%rd18+8];
	fma.rn.f64 	%fd77, %fd75, %fd76, %fd74;
	ld.global.f64 	%fd78, [%rd16+16];
	ld.global.f64 	%fd79, [%rd18+16];
	fma.rn.f64 	%fd80, %fd78, %fd79, %fd77;
	ld.global.f64 	%fd81, [%rd16+24];
	ld.global.f64 	%fd82, [%rd18+24];
	fma.rn.f64 	%fd83, %fd81, %fd82, %fd80;
	ld.global.f64 	%fd84, [%rd16+32];
	ld.global.f64 	%fd85, [%rd18+32];
	fma.rn.f64 	%fd86, %fd84, %fd85, %fd83;
	ld.global.f64 	%fd87, [%rd16+40];
	ld.global.f64 	%fd88, [%rd18+40];
	fma.rn.f64 	%fd89, %fd87, %fd88, %fd86;
	ld.global.f64 	%fd90, [%rd16+48];
	ld.global.f64 	%fd91, [%rd18+48];
	fma.rn.f64 	%fd92, %fd90, %fd91, %fd89;
	ld.global.f64 	%fd93, [%rd16+56];
	ld.global.f64 	%fd94, [%rd18+56];
	fma.rn.f64 	%fd140, %fd93, %fd94, %fd92;
	add.s32 	%r49, %r49, 8;
$L__BB0_8:
	setp.eq.s32 	%p7, %r11, 0;
	@%p7 bra 	$L__BB0_14;
	and.b32  	%r14, %r26, 3;
	setp.lt.u32 	%p8, %r11, 4;
	@%p8 bra 	$L__BB0_11;
	mul.wide.u32 	%rd19, %r49, 8;
	add.s64 	%rd20, %rd2, %rd19;
	ld.global.f64 	%fd96, [%rd20];
	add.s32 	%r33, %r49, %r2;
	mul.wide.s32 	%rd21, %r33, 8;
	add.s64 	%rd22, %rd1, %rd21;
	ld.global.f64 	%fd97, [%rd22];
	fma.rn.f64 	%fd98, %fd96, %fd97, %fd140;
	ld.global.f64 	%fd99, [%rd20+8];
	ld.global.f64 	%fd100, [%rd22+8];
	fma.rn.f64 	%fd101, %fd99, %fd100, %fd98;
	ld.global.f64 	%fd102, [%rd20+16];
	ld.global.f64 	%fd103, [%rd22+16];
	fma.rn.f64 	%fd104, %fd102, %fd103, %fd101;
	ld.global.f64 	%fd105, [%rd20+24];
	ld.global.f64 	%fd106, [%rd22+24];
	fma.rn.f64 	%fd140, %fd105, %fd106, %fd104;
	add.s32 	%r49, %r49, 4;
$L__BB0_11:
	setp.eq.s32 	%p9, %r14, 0;
	@%p9 bra 	$L__BB0_14;
	add.s32 	%r52, %r49, %r2;
	mul.wide.u32 	%rd23, %r49, 8;
	add.s64 	%rd30, %rd2, %rd23;
	neg.s32 	%r51, %r14;
$L__BB0_13:
	.pragma "nounroll";
	mul.wide.s32 	%rd24, %r52, 8;
	add.s64 	%rd25, %rd1, %rd24;
	ld.global.f64 	%fd107, [%rd30];
	ld.global.f64 	%fd108, [%rd25];
	fma.rn.f64 	%fd140, %fd107, %fd108, %fd140;
	add.s32 	%r52, %r52, 1;
	add.s64 	%rd30, %rd30, 8;
	add.s32 	%r51, %r51, 1;
	setp.ne.s32 	%p10, %r51, 0;
	@%p10 bra 	$L__BB0_13;
$L__BB0_14:
	add.f64 	%fd14, %fd19, %fd140;
	neg.f64 	%fd109, %fd14;
	fma.rn.f64 	%fd110, %fd14, 0dBFF71547652B82FE, 0d4338000000000000;
	{
	.reg .b32 %temp; 
	mov.b64 	{%r23, %temp}, %fd110;
	}
	mov.f64 	%fd111, 0dC338000000000000;
	add.rn.f64 	%fd112, %fd110, %fd111;
	fma.rn.f64 	%fd113, %fd112, 0dBFE62E42FEFA39EF, %fd109;
	fma.rn.f64 	%fd114, %fd112, 0dBC7ABC9E3B39803F, %fd113;
	fma.rn.f64 	%fd115, %fd114, 0d3E5ADE1569CE2BDF, 0d3E928AF3FCA213EA;
	fma.rn.f64 	%fd116, %fd115, %fd114, 0d3EC71DEE62401315;
	fma.rn.f64 	%fd117, %fd116, %fd114, 0d3EFA01997C89EB71;
	fma.rn.f64 	%fd118, %fd117, %fd114, 0d3F2A01A014761F65;
	fma.rn.f64 	%fd119, %fd118, %fd114, 0d3F56C16C1852B7AF;
	fma.rn.f64 	%fd120, %fd119, %fd114, 0d3F81111111122322;
	fma.rn.f64 	%fd121, %fd120, %fd114, 0d3FA55555555502A1;
	fma.rn.f64 	%fd122, %fd121, %fd114, 0d3FC5555555555511;
	fma.rn.f64 	%fd123, %fd122, %fd114, 0d3FE000000000000B;
	fma.rn.f64 	%fd124, %fd123, %fd114, 0d3FF0000000000000;
	fma.rn.f64 	%fd125, %fd124, %fd114, 0d3FF0000000000000;
	{
	.reg .b32 %temp; 
	mov.b64 	{%r24, %temp}, %fd125;
	}
	{
	.reg .b32 %temp; 
	mov.b64 	{%temp, %r25}, %fd125;
	}
	shl.b32 	%r34, %r23, 20;
	add.s32 	%r35, %r34, %r25;
	mov.b64 	%fd141, {%r24, %r35};
	{
	.reg .b32 %temp; 
	mov.b64 	{%temp, %r36}, %fd109;
	}
	mov.b32 	%f2, %r36;
	abs.f32 	%f1, %f2;
	setp.lt.f32 	%p11, %f1, 0f4086232B;
	@%p11 bra 	$L__BB0_17;
	setp.gt.f64 	%p12, %fd14, 0d0000000000000000;
	mov.f64 	%fd126, 0d7FF0000000000000;
	sub.f64 	%fd127, %fd126, %fd14;
	selp.f64 	%fd141, 0d0000000000000000, %fd127, %p12;
	setp.geu.f32 	%p13, %f1, 0f40874800;
	@%p13 bra 	$L__BB0_17;
	shr.u32 	%r37, %r23, 31;
	add.s32 	%r38, %r23, %r37;
	shr.s32 	%r39, %r38, 1;
	shl.b32 	%r40, %r39, 20;
	add.s32 	%r41, %r25, %r40;
	mov.b64 	%fd128, {%r24, %r41};
	sub.s32 	%r42, %r23, %r39;
	shl.b32 	%r43, %r42, 20;
	add.s32 	%r44, %r43, 1072693248;
	mov.b32 	%r45, 0;
	mov.b64 	%fd129, {%r45, %r44};
	mul.f64 	%fd141, %fd129, %fd128;
$L__BB0_17:
	add.f64 	%fd130, %fd141, 0d3FF0000000000000;
	rcp.rn.f64 	%fd131, %fd130;
	cvta.to.global.u64 	%rd26, %rd10;
	mul.wide.s32 	%rd27, %r1, 8;
	add.s64 	%rd28, %rd26, %rd27;
	st.global.f64 	[%rd28], %fd131;
$L__BB0_18:
	ret;

}
	// .globl	_Z17outputLayerKernelPdS_S_di
.visible .entry _Z17outputLayerKernelPdS_S_di(
	.param .u64 .ptr .align 1 _Z17outputLayerKernelPdS_S_di_param_0,
	.param .u64 .ptr .align 1 _Z17outputLayerKernelPdS_S_di_param_1,
	.param .u64 .ptr .align 1 _Z17outputLayerKernelPdS_S_di_param_2,
	.param .f64 _Z17outputLayerKernelPdS_S_di_param_3,
	.param .u32 _Z17outputLayerKernelPdS_S_di_param_4
)
{
	.reg .pred 	%p<13>;
	.reg .b32 	%r<38>;
	.reg .b32 	%f<3>;
	.reg .b64 	%rd<30>;
	.reg .b64 	%fd<142>;

	ld.param.u64 	%rd16, [_Z17outputLayerKernelPdS_S_di_param_0];
	ld.param.u64 	%rd17, [_Z17outputLayerKernelPdS_S_di_param_1];
	ld.param.u64 	%rd15, [_Z17outputLayerKernelPdS_S_di_param_2];
	ld.param.f64 	%fd19, [_Z17outputLayerKernelPdS_S_di_param_3];
	ld.param.u32 	%r19, [_Z17outputLayerKernelPdS_S_di_param_4];
	cvta.to.global.u64 	%rd1, %rd17;
	cvta.to.global.u64 	%rd2, %rd16;
	setp.lt.s32 	%p1, %r19, 1;
	mov.f64 	%fd140, 0d0000000000000000;
	@%p1 bra 	$L__BB1_13;
	and.b32  	%r1, %r19, 15;
	setp.lt.u32 	%p2, %r19, 16;
	mov.f64 	%fd140, 0d0000000000000000;
	mov.b32 	%r35, 0;
	@%p2 bra 	$L__BB1_4;
	and.b32  	%r35, %r19, 2147483632;
	neg.s32 	%r33, %r35;
	add.s64 	%rd27, %rd2, 64;
	add.s64 	%rd26, %rd1, 64;
	mov.f64 	%fd140, 0d0000000000000000;
$L__BB1_3:
	.pragma "nounroll";
	ld.global.f64 	%fd24, [%rd27+-64];
	ld.global.f64 	%fd25, [%rd26+-64];
	fma.rn.f64 	%fd26, %fd24, %fd25, %fd140;
	ld.global.f64 	%fd27, [%rd27+-56];
	ld.global.f64 	%fd28, [%rd26+-56];
	fma.rn.f64 	%fd29, %fd27, %fd28, %fd26;
	ld.global.f64 	%fd30, [%rd27+-48];
	ld.global.f64 	%fd31, [%rd26+-48];
	fma.rn.f64 	%fd32, %fd30, %fd31, %fd29;
	ld.global.f64 	%fd33, [%rd27+-40];
	ld.global.f64 	%fd34, [%rd26+-40];
	fma.rn.f64 	%fd35, %fd33, %fd34, %fd32;
	ld.global.f64 	%fd36, [%rd27+-32];
	ld.global.f64 	%fd37, [%rd26+-32];
	fma.rn.f64 	%fd38, %fd36, %fd37, %fd35;
	ld.global.f64 	%fd39, [%rd27+-24];
	ld.global.f64 	%fd40, [%rd26+-24];
	fma.rn.f64 	%fd41, %fd39, %fd40, %fd38;
	ld.global.f64 	%fd42, [%rd27+-16];
	ld.global.f64 	%fd43, [%rd26+-16];
	fma.rn.f64 	%fd44, %fd42, %fd43, %fd41;
	ld.global.f64 	%fd45, [%rd27+-8];
	ld.global.f64 	%fd46, [%rd26+-8];
	fma.rn.f64 	%fd47, %fd45, %fd46, %fd44;
	ld.global.f64 	%fd48, [%rd27];
	ld.global.f64 	%fd49, [%rd26];
	fma.rn.f64 	%fd50, %fd48, %fd49, %fd47;
	ld.global.f64 	%fd51, [%rd27+8];
	ld.global.f64 	%fd52, [%rd26+8];
	fma.rn.f64 	%fd53, %fd51, %fd52, %fd50;
	ld.global.f64 	%fd54, [%rd27+16];
	ld.global.f64 	%fd55, [%rd26+16];
	fma.rn.f64 	%fd56, %fd54, %fd55, %fd53;
	ld.global.f64 	%fd57, [%rd27+24];
	ld.global.f64 	%fd58, [%rd26+24];
	fma.rn.f64 	%fd59, %fd57, %fd58, %fd56;
	ld.global.f64 	%fd60, [%rd27+32];
	ld.global.f64 	%fd61, [%rd26+32];
	fma.rn.f64 	%fd62, %fd60, %fd61, %fd59;
	ld.global.f64 	%fd63, [%rd27+40];
	ld.global.f64 	%fd64, [%rd26+40];
	fma.rn.f64 	%fd65, %fd63, %fd64, %fd62;
	ld.global.f64 	%fd66, [%rd27+48];
	ld.global.f64 	%fd67, [%rd26+48];
	fma.rn.f64 	%fd68, %fd66, %fd67, %fd65;
	ld.global.f64 	%fd69, [%rd27+56];
	ld.global.f64 	%fd70, [%rd26+56];
	fma.rn.f64 	%fd140, %fd69, %fd70, %fd68;
	add.s32 	%r33, %r33, 16;
	add.s64 	%rd27, %rd27, 128;
	add.s64 	%rd26, %rd26, 128;
	setp.ne.s32 	%p3, %r33, 0;
	@%p3 bra 	$L__BB1_3;
$L__BB1_4:
	setp.eq.s32 	%p4, %r1, 0;
	@%p4 bra 	$L__BB1_13;
	and.b32  	%r7, %r19, 7;
	setp.lt.u32 	%p5, %r1, 8;
	@%p5 bra 	$L__BB1_7;
	mul.wide.u32 	%rd18, %r35, 8;
	add.s64 	%rd19, %rd2, %rd18;
	ld.global.f64 	%fd72, [%rd19];
	add.s64 	%rd20, %rd1, %rd18;
	ld.global.f64 	%fd73, [%rd20];
	fma.rn.f64 	%fd74, %fd72, %fd73, %fd140;
	ld.global.f64 	%fd75, [%rd19+8];
	ld.global.f64 	%fd76, [%rd20+8];
	fma.rn.f64 	%fd77, %fd75, %fd76, %fd74;
	ld.global.f64 	%fd78, [%rd19+16];
	ld.global.f64 	%fd79, [%rd20+16];
	fma.rn.f64 	%fd80, %fd78, %fd79, %fd77;
	ld.global.f64 	%fd81, [%rd19+24];
	ld.global.f64 	%fd82, [%rd20+24];
	fma.rn.f64 	%fd83, %fd81, %fd82, %fd80;
	ld.global.f64 	%fd84, [%rd19+32];
	ld.global.f64 	%fd85, [%rd20+32];
	fma.rn.f64 	%fd86, %fd84, %fd85, %fd83;
	ld.global.f64 	%fd87, [%rd19+40];
	ld.global.f64 	%fd88, [%rd20+40];
	fma.rn.f64 	%fd89, %fd87, %fd88, %fd86;
	ld.global.f64 	%fd90, [%rd19+48];
	ld.global.f64 	%fd91, [%rd20+48];
	fma.rn.f64 	%fd92, %fd90, %fd91, %fd89;
	ld.global.f64 	%fd93, [%rd19+56];
	ld.global.f64 	%fd94, [%rd20+56];
	fma.rn.f64 	%fd140, %fd93, %fd94, %fd92;
	add.s32 	%r35, %r35, 8;
$L__BB1_7:
	setp.eq.s32 	%p6, %r7, 0;
	@%p6 bra 	$L__BB1_13;
	and.b32  	%r10, %r19, 3;
	setp.lt.u32 	%p7, %r7, 4;
	@%p7 bra 	$L__BB1_10;
	mul.wide.u32 	%rd21, %r35, 8;
	add.s64 	%rd22, %rd2, %rd21;
	ld.global.f64 	%fd96, [%rd22];
	add.s64 	%rd23, %rd1, %rd21;
	ld.global.f64 	%fd97, [%rd23];
	fma.rn.f64 	%fd98, %fd96, %fd97, %fd140;
	ld.global.f64 	%fd99, [%rd22+8];
	ld.global.f64 	%fd100, [%rd23+8];
	fma.rn.f64 	%fd101, %fd99, %fd100, %fd98;
	ld.global.f64 	%fd102, [%rd22+16];
	ld.global.f64 	%fd103, [%rd23+16];
	fma.rn.f64 	%fd104, %fd102, %fd103, %fd101;
	ld.global.f64 	%fd105, [%rd22+24];
	ld.global.f64 	%fd106, [%rd23+24];
	fma.rn.f64 	%fd140, %fd105, %fd106, %fd104;
	add.s32 	%r35, %r35, 4;
$L__BB1_10:
	setp.eq.s32 	%p8, %r10, 0;
	@%p8 bra 	$L__BB1_13;
	mul.wide.u32 	%rd24, %r35, 8;
	add.s64 	%rd29, %rd1, %rd24;
	add.s64 	%rd28, %rd2, %rd24;
	neg.s32 	%r37, %r10;
$L__BB1_12:
	.pragma "nounroll";
	ld.global.f64 	%fd107, [%rd28];
	ld.global.f64 	%fd108, [%rd29];
	fma.rn.f64 	%fd140, %fd107, %fd108, %fd140;
	add.s64 	%rd29, %rd29, 8;
	add.s64 	%rd28, %rd28, 8;
	add.s32 	%r37, %r37, 1;
	setp.ne.s32 	%p9, %r37, 0;
	@%p9 bra 	$L__BB1_12;
$L__BB1_13:
	add.f64 	%fd14, %fd19, %fd140;
	neg.f64 	%fd109, %fd14;
	fma.rn.f64 	%fd110, %fd14, 0dBFF71547652B82FE, 0d4338000000000000;
	{
	.reg .b32 %temp; 
	mov.b64 	{%r16, %temp}, %fd110;
	}
	mov.f64 	%fd111, 0dC338000000000000;
	add.rn.f64 	%fd112, %fd110, %fd111;
	fma.rn.f64 	%fd113, %fd112, 0dBFE62E42FEFA39EF, %fd109;
	fma.rn.f64 	%fd114, %fd112, 0dBC7ABC9E3B39803F, %fd113;
	fma.rn.f64 	%fd115, %fd114, 0d3E5ADE1569CE2BDF, 0d3E928AF3FCA213EA;
	fma.rn.f64 	%fd116, %fd115, %fd114, 0d3EC71DEE62401315;
	fma.rn.f64 	%fd117, %fd116, %fd114, 0d3EFA01997C89EB71;
	fma.rn.f64 	%fd118, %fd117, %fd114, 0d3F2A01A014761F65;
	fma.rn.f64 	%fd119, %fd118, %fd114, 0d3F56C16C1852B7AF;
	fma.rn.f64 	%fd120, %fd119, %fd114, 0d3F81111111122322;
	fma.rn.f64 	%fd121, %fd120, %fd114, 0d3FA55555555502A1;
	fma.rn.f64 	%fd122, %fd121, %fd114, 0d3FC5555555555511;
	fma.rn.f64 	%fd123, %fd122, %fd114, 0d3FE000000000000B;
	fma.rn.f64 	%fd124, %fd123, %fd114, 0d3FF0000000000000;
	fma.rn.f64 	%fd125, %fd124, %fd114, 0d3FF0000000000000;
	{
	.reg .b32 %temp; 
	mov.b64 	{%r17, %temp}, %fd125;
	}
	{
	.reg .b32 %temp; 
	mov.b64 	{%temp, %r18}, %fd125;
	}
	shl.b32 	%r21, %r16, 20;
	add.s32 	%r22, %r21, %r18;
	mov.b64 	%fd141, {%r17, %r22};
	{
	.reg .b32 %temp; 
	mov.b64 	{%temp, %r23}, %fd109;
	}
	mov.b32 	%f2, %r23;
	abs.f32 	%f1, %f2;
	setp.lt.f32 	%p10, %f1, 0f4086232B;
	@%p10 bra 	$L__BB1_16;
	setp.gt.f64 	%p11, %fd14, 0d0000000000000000;
	mov.f64 	%fd126, 0d7FF0000000000000;
	sub.f64 	%fd127, %fd126, %fd14;
	selp.f64 	%fd141, 0d0000000000000000, %fd127, %p11;
	setp.geu.f32 	%p12, %f1, 0f40874800;
	@%p12 bra 	$L__BB1_16;
	shr.u32 	%r24, %r16, 31;
	add.s32 	%r25, %r16, %r24;
	shr.s32 	%r26, %r25, 1;
	shl.b32 	%r27, %r26, 20;
	add.s32 	%r28, %r18, %r27;
	mov.b64 	%fd128, {%r17, %r28};
	sub.s32 	%r29, %r16, %r26;
	shl.b32 	%r30, %r29, 20;
	add.s32 	%r31, %r30, 1072693248;
	mov.b32 	%r32, 0;
	mov.b64 	%fd129, {%r32, %r31};
	mul.f64 	%fd141, %fd129, %fd128;
$L__BB1_16:
	cvta.to.global.u64 	%rd25, %rd15;
	add.f64 	%fd130, %fd141, 0d3FF0000000000000;
	rcp.rn.f64 	%fd131, %fd130;
	st.global.f64 	[%rd25], %fd131;
	ret;

}


// ===== COMPILED SASS (sm_100) =====

	.target	sm_100

	.elftype	@"ET_EXEC"


//--------------------- .note.nv.tkinfo           --------------------------
	.section	.note.nv.tkinfo,"",@"SHT_NOTE"
	.sectionflags	@"SHF_NOTE_NV_TKINFO"
	.tkinfo
        /*0018*/ 	.word	0x00000002
        /*0030*/ 	.string	""
        /*0030*/ 	.string	"ptxas"
        /*0030*/ 	.string	"Cuda compilation tools, release 13.0, V13.0.88"
        /*0030*/ 	.string	"Build cuda_13.0.r13.0/compiler.36424714_0"
        /*0030*/ 	.string	"-arch sm_100 -m 64 "



//--------------------- .note.nv.cuinfo           --------------------------
	.section	.note.nv.cuinfo,"",@"SHT_NOTE"
	.sectionflags	@"SHF_NOTE_NV_CUINFO"
        /*0018*/ 	.short	0x0002
        /*001a*/ 	.short	0x0064
        /*001c*/ 	.short	0x0082
	.zero		2


//--------------------- .nv.info                  --------------------------
	.section	.nv.info,"",@"SHT_CUDA_INFO"
	.align	4


	//----- nvinfo : EIATTR_REGCOUNT
	.align		4
        /*0000*/ 	.byte	0x04, 0x2f
        /*0002*/ 	.short	(.L_1 - .L_0)
	.align		4
.L_0:
        /*0004*/ 	.word	index@(_Z17hiddenLayerKernelPdS_S_dii)
        /*0008*/ 	.word	0x00000020


	//----- nvinfo : EIATTR_FRAME_SIZE
	.align		4
.L_1:
        /*000c*/ 	.byte	0x04, 0x11
        /*000e*/ 	.short	(.L_3 - .L_2)
	.align		4
.L_2:
        /*0010*/ 	.word	index@($__internal_1_$__cuda_sm20_dblrcp_rn_slowpath_v3)
        /*0014*/ 	.word	0x00000000


	//----- nvinfo : EIATTR_FRAME_SIZE
	.align		4
.L_3:
        /*0018*/ 	.byte	0x04, 0x11
        /*001a*/ 	.short	(.L_5 - .L_4)
	.align		4
.L_4:
        /*001c*/ 	.word	index@(_Z17hiddenLayerKernelPdS_S_dii)
        /*0020*/ 	.word	0x00000000


	//----- nvinfo : EIATTR_REGCOUNT
	.align		4
.L_5:
        /*0024*/ 	.byte	0x04, 0x2f
        /*0026*/ 	.short	(.L_7 - .L_6)
	.align		4
.L_6:
        /*0028*/ 	.word	index@(_Z17outputLayerKernelPdS_S_di)
        /*002c*/ 	.word	0x0000001e


	//----- nvinfo : EIATTR_FRAME_SIZE
	.align		4
.L_7:
        /*0030*/ 	.byte	0x04, 0x11
        /*0032*/ 	.short	(.L_9 - .L_8)
	.align		4
.L_8:
        /*0034*/ 	.word	index@($__internal_0_$__cuda_sm20_dblrcp_rn_slowpath_v3)
        /*0038*/ 	.word	0x00000000


	//----- nvinfo : EIATTR_FRAME_SIZE
	.align		4
.L_9:
        /*003c*/ 	.byte	0x04, 0x11
        /*003e*/ 	.short	(.L_11 - .L_10)
	.align		4
.L_10:
        /*0040*/ 	.word	index@(_Z17outputLayerKernelPdS_S_di)
        /*0044*/ 	.word	0x00000000


	//----- nvinfo : EIATTR_MIN_STACK_SIZE
	.align		4
.L_11:
        /*0048*/ 	.byte	0x04, 0x12
        /*004a*/ 	.short	(.L_13 - .L_12)
	.align		4
.L_12:
        /*004c*/ 	.word	index@(_Z17outputLayerKernelPdS_S_di)
        /*0050*/ 	.word	0x00000000


	//----- nvinfo : EIATTR_MIN_STACK_SIZE
	.align		4
.L_13:
        /*0054*/ 	.byte	0x04, 0x12
        /*0056*/ 	.short	(.L_15 - .L_14)
	.align		4
.L_14:
        /*0058*/ 	.word	index@(_Z17hiddenLayerKernelPdS_S_dii)
        /*005c*/ 	.word	0x00000000
.L_15:


//--------------------- .nv.compat                --------------------------
	.section	.nv.compat,"",@"SHT_CUDA_COMPAT_INFO"
	.align	4
        /*0000*/ 	.byte	0x02, 0x09, 0x00, 0x00, 0x02, 0x02, 0x01, 0x00, 0x02, 0x05, 0x05, 0x00, 0x03, 0x07, 0x01, 0x01
        /*0010*/ 	.byte	0x02, 0x03, 0x00, 0x00, 0x02, 0x06, 0x01, 0x00, 0x04, 0x0b, 0x08, 0x00, 0x01, 0x00, 0x00, 0x00
        /*0020*/ 	.byte	0x00, 0x00, 0x00, 0x00


//--------------------- .nv.info._Z17outputLayerKernelPdS_S_di --------------------------
	.section	.nv.info._Z17outputLayerKernelPdS_S_di,"",@"SHT_CUDA_INFO"
	.sectionflags	@""
	.align	4


	//----- nvinfo : EIATTR_CUDA_API_VERSION
	.align		4
        /*0000*/ 	.byte	0x04, 0x37
        /*0002*/ 	.short	(.L_17 - .L_16)
.L_16:
        /*0004*/ 	.word	0x00000082


	//----- nvinfo : EIATTR_KPARAM_INFO
	.align		4
.L_17:
        /*0008*/ 	.byte	0x04, 0x17
        /*000a*/ 	.short	(.L_19 - .L_18)
.L_18:
        /*000c*/ 	.word	0x00000000
        /*0010*/ 	.short	0x0004
        /*0012*/ 	.short	0x0020
        /*0014*/ 	.byte	0x00, 0xf0, 0x11, 0x00


	//----- nvinfo : EIATTR_KPARAM_INFO
	.align		4
.L_19:
        /*0018*/ 	.byte	0x04, 0x17
        /*001a*/ 	.short	(.L_21 - .L_20)
.L_20:
        /*001c*/ 	.word	0x00000000
        /*0020*/ 	.short	0x0003
        /*0022*/ 	.short	0x0018
        /*0024*/ 	.byte	0x00, 0xf0, 0x21, 0x00


	//----- nvinfo : EIATTR_KPARAM_INFO
	.align		4
.L_21:
        /*0028*/ 	.byte	0x04, 0x17
        /*002a*/ 	.short	(.L_23 - .L_22)
.L_22:
        /*002c*/ 	.word	0x00000000
        /*0030*/ 	.short	0x0002
        /*0032*/ 	.short	0x0010
        /*0034*/ 	.byte	0x00, 0xf5, 0x21, 0x00


	//----- nvinfo : EIATTR_KPARAM_INFO
	.align		4
.L_23:
        /*0038*/ 	.byte	0x04, 0x17
        /*003a*/ 	.short	(.L_25 - .L_24)
.L_24:
        /*003c*/ 	.word	0x00000000
        /*0040*/ 	.short	0x0001
        /*0042*/ 	.short	0x0008
        /*0044*/ 	.byte	0x00, 0xf5, 0x21, 0x00


	//----- nvinfo : EIATTR_KPARAM_INFO
	.align		4
.L_25:
        /*0048*/ 	.byte	0x04, 0x17
        /*004a*/ 	.short	(.L_27 - .L_26)
.L_26:
        /*004c*/ 	.word	0x00000000
        /*0050*/ 	.short	0x0000
        /*0052*/ 	.short	0x0000
        /*0054*/ 	.byte	0x00, 0xf5, 0x21, 0x00


	//----- nvinfo : EIATTR_SPARSE_MMA_MASK
	.align		4
.L_27:
        /*0058*/ 	.byte	0x03, 0x50
        /*005a*/ 	.short	0x0000


	//----- nvinfo : EIATTR_MAXREG_COUNT
	.align		4
        /*005c*/ 	.byte	0x03, 0x1b
        /*005e*/ 	.short	0x00ff


	//----- nvinfo : EIATTR_MERCURY_ISA_VERSION
	.align		4
        /*0060*/ 	.byte	0x03, 0x5f
        /*0062*/ 	.short	0x0101


	//----- nvinfo : EIATTR_VRC_CTA_INIT_COUNT
	.align		4
        /*0064*/ 	.byte	0x02, 0x4a
	.zero		1
	.zero		1


	//----- nvinfo : EIATTR_EXIT_INSTR_OFFSETS
	.align		4
        /*0068*/ 	.byte	0x04, 0x1c
        /*006a*/ 	.short	(.L_29 - .L_28)


	//   ....[0]....
.L_28:
        /*006c*/ 	.word	0x00000f20


	//----- nvinfo : EIATTR_CRS_STACK_SIZE
	.align		4
.L_29:
        /*0070*/ 	.byte	0x04, 0x1e
        /*0072*/ 	.short	(.L_31 - .L_30)
.L_30:
        /*0074*/ 	.word	0x00000000


	//----- nvinfo : EIATTR_CBANK_PARAM_SIZE
	.align		4
.L_31:
        /*0078*/ 	.byte	0x03, 0x19
        /*007a*/ 	.short	0x0024


	//----- nvinfo : EIATTR_PARAM_CBANK
	.align		4
        /*007c*/ 	.byte	0x04, 0x0a
        /*007e*/ 	.short	(.L_33 - .L_32)
	.align		4
.L_32:
        /*0080*/ 	.word	index@(.nv.constant0._Z17outputLayerKernelPdS_S_di)
        /*0084*/ 	.short	0x0380
        /*0086*/ 	.short	0x0024


	//----- nvinfo : EIATTR_SW_WAR
	.align		4
.L_33:
        /*0088*/ 	.byte	0x04, 0x36
        /*008a*/ 	.short	(.L_35 - .L_34)
.L_34:
        /*008c*/ 	.word	0x00000008
.L_35:


//--------------------- .nv.info._Z17hiddenLayerKernelPdS_S_dii --------------------------
	.section	.nv.info._Z17hiddenLayerKernelPdS_S_dii,"",@"SHT_CUDA_INFO"
	.sectionflags	@""
	.align	4


	//----- nvinfo : EIATTR_CUDA_API_VERSION
	.align		4
        /*0000*/ 	.byte	0x04, 0x37
        /*0002*/ 	.short	(.L_37 - .L_36)
.L_36:
        /*0004*/ 	.word	0x00000082


	//----- nvinfo : EIATTR_KPARAM_INFO
	.align		4
.L_37:
        /*0008*/ 	.byte	0x04, 0x17
        /*000a*/ 	.short	(.L_39 - .L_38)
.L_38:
        /*000c*/ 	.word	0x00000000
        /*0010*/ 	.short	0x0005
        /*0012*/ 	.short	0x0024
        /*0014*/ 	.byte	0x00, 0xf0, 0x11, 0x00


	//----- nvinfo : EIATTR_KPARAM_INFO
	.align		4
.L_39:
        /*0018*/ 	.byte	0x04, 0x17
        /*001a*/ 	.short	(.L_41 - .L_40)
.L_40:
        /*001c*/ 	.word	0x00000000
        /*0020*/ 	.short	0x0004
        /*0022*/ 	.short	0x0020
        /*0024*/ 	.byte	0x00, 0xf0, 0x11, 0x00


	//----- nvinfo : EIATTR_KPARAM_INFO
	.align		4
.L_41:
        /*0028*/ 	.byte	0x04, 0x17
        /*002a*/ 	.short	(.L_43 - .L_42)
.L_42:
        /*002c*/ 	.word	0x00000000
        /*0030*/ 	.short	0x0003
        /*0032*/ 	.short	0x0018
        /*0034*/ 	.byte	0x00, 0xf0, 0x21, 0x00


	//----- nvinfo : EIATTR_KPARAM_INFO
	.align		4
.L_43:
        /*0038*/ 	.byte	0x04, 0x17
        /*003a*/ 	.short	(.L_45 - .L_44)
.L_44:
        /*003c*/ 	.word	0x00000000
        /*0040*/ 	.short	0x0002
        /*0042*/ 	.short	0x0010
        /*0044*/ 	.byte	0x00, 0xf5, 0x21, 0x00


	//----- nvinfo : EIATTR_KPARAM_INFO
	.align		4
.L_45:
        /*0048*/ 	.byte	0x04, 0x17
        /*004a*/ 	.short	(.L_47 - .L_46)
.L_46:
        /*004c*/ 	.word	0x00000000
        /*0050*/ 	.short	0x0001
        /*0052*/ 	.short	0x0008
        /*0054*/ 	.byte	0x00, 0xf5, 0x21, 0x00


	//----- nvinfo : EIATTR_KPARAM_INFO
	.align		4
.L_47:
        /*0058*/ 	.byte	0x04, 0x17
        /*005a*/ 	.short	(.L_49 - .L_48)
.L_48:
        /*005c*/ 	.word	0x00000000
        /*0060*/ 	.short	0x0000
        /*0062*/ 	.short	0x0000
        /*0064*/ 	.byte	0x00, 0xf5, 0x21, 0x00


	//----- nvinfo : EIATTR_SPARSE_MMA_MASK
	.align		4
.L_49:
        /*0068*/ 	.byte	0x03, 0x50
        /*006a*/ 	.short	0x0000


	//----- nvinfo : EIATTR_MAXREG_COUNT
	.align		4
        /*006c*/ 	.byte	0x03, 0x1b
        /*006e*/ 	.short	0x00ff


	//----- nvinfo : EIATTR_MERCURY_ISA_VERSION
	.align		4
        /*0070*/ 	.byte	0x03, 0x5f
        /*0072*/ 	.short	0x0101


	//----- nvinfo : EIATTR_VRC_CTA_INIT_COUNT
	.align		4
        /*0074*/ 	.byte	0x02, 0x4a
	.zero		1
	.zero		1


	//----- nvinfo : EIATTR_EXIT_INSTR_OFFSETS
	.align		4
        /*0078*/ 	.byte	0x04, 0x1c
        /*007a*/ 	.short	(.L_51 - .L_50)


	//   ....[0]....
.L_50:
        /*007c*/ 	.word	0x00000070


	//   ....[1]....
        /*0080*/ 	.word	0x00000fb0


	//----- nvinfo : EIATTR_CRS_STACK_SIZE
	.align		4
.L_51:
        /*0084*/ 	.byte	0x04, 0x1e
        /*0086*/ 	.short	(.L_53 - .L_52)
.L_52:
        /*0088*/ 	.word	0x00000000


	//----- nvinfo : EIATTR_CBANK_PARAM_SIZE
	.align		4
.L_53:
        /*008c*/ 	.byte	0x03, 0x19
        /*008e*/ 	.short	0x0028


	//----- nvinfo : EIATTR_PARAM_CBANK
	.align		4
        /*0090*/ 	.byte	0x04, 0x0a
        /*0092*/ 	.short	(.L_55 - .L_54)
	.align		4
.L_54:
        /*0094*/ 	.word	index@(.nv.constant0._Z17hiddenLayerKernelPdS_S_dii)
        /*0098*/ 	.short	0x0380
        /*009a*/ 	.short	0x0028


	//----- nvinfo : EIATTR_SW_WAR
	.align		4
.L_55:
        /*009c*/ 	.byte	0x04, 0x36
        /*009e*/ 	.short	(.L_57 - .L_56)
.L_56:
        /*00a0*/ 	.word	0x00000008
.L_57:


//--------------------- .nv.callgraph             --------------------------
	.section	.nv.callgraph,"",@"SHT_CUDA_CALLGRAPH"
	.align	4
	.sectionentsize	8
	.align		4
        /*0000*/ 	.word	0x00000000
	.align		4
        /*0004*/ 	.word	0xffffffff
	.align		4
        /*0008*/ 	.word	0x00000000
	.align		4
        /*000c*/ 	.word	0xfffffffe
	.align		4
        /*0010*/ 	.word	0x00000000
	.align		4
        /*0014*/ 	.word	0xfffffffd
	.align		4
        /*0018*/ 	.word	0x00000000
	.align		4
        /*001c*/ 	.word	0xfffffffc


//--------------------- .text._Z17outputLayerKernelPdS_S_di --------------------------
	.section	.text._Z17outputLayerKernelPdS_S_di,"ax",@progbits
	.align	128
        .global         _Z17outputLayerKernelPdS_S_di
        .type           _Z17outputLayerKernelPdS_S_di,@function
        .size           _Z17outputLayerKernelPdS_S_di,(.L_x_27 - _Z17outputLayerKernelPdS_S_di)
        .other          _Z17outputLayerKernelPdS_S_di,@"STO_CUDA_ENTRY STV_DEFAULT"
_Z17outputLayerKernelPdS_S_di:
.text._Z17outputLayerKernelPdS_S_di:
[----:B------:R-:W-:Y:S01]  /*0000*/  LDC R1, c[0x0][0x37c] ;  /* 0x0000df00ff017b82 */ /* 0x000fe20000000800 */
[----:B------:R-:W0:Y:S01]  /*0010*/  LDCU UR8, c[0x0][0x3a0] ;  /* 0x00007400ff0877ac */ /* 0x000e220008000800 */
[----:B------:R-:W-:Y:S01]  /*0020*/  CS2R R6, SRZ ;  /* 0x0000000000067805 */ /* 0x000fe2000001ff00 */
[----:B------:R-:W1:Y:S01]  /*0030*/  LDCU.64 UR16, c[0x0][0x358] ;  /* 0x00006b00ff1077ac */ /* 0x000e620008000a00 */
[----:B0-----:R-:W-:-:S09]  /*0040*/  UISETP.GE.AND UP0, UPT, UR8, 0x1, UPT ;  /* 0x000000010800788c */ /* 0x001fd2000bf06270 */
[----:B-1----:R-:W-:Y:S05]  /*0050*/  BRA.U !UP0, `(.L_x_0) ;  /* 0x0000000908787547 */ /* 0x002fea000b800000 */
[----:B------:R-:W-:Y:S01]  /*0060*/  UISETP.GE.U32.AND UP1, UPT, UR8, 0x10, UPT ;  /* 0x000000100800788c */ /* 0x000fe2000bf26070 */
[----:B------:R-:W-:Y:S01]  /*0070*/  IMAD.MOV.U32 R0, RZ, RZ, RZ ;  /* 0x000000ffff007224 */ /* 0x000fe200078e00ff */
[----:B------:R-:W-:Y:S01]  /*0080*/  ULOP3.LUT UR9, UR8, 0xf, URZ, 0xc0, !UPT ;  /* 0x0000000f08097892 */ /* 0x000fe2000f8ec0ff */
[----:B------:R-:W-:-:S03]  /*0090*/  CS2R R6, SRZ ;  /* 0x0000000000067805 */ /* 0x000fc6000001ff00 */
[----:B------:R-:W-:-:S03]  /*00a0*/  UISETP.NE.AND UP0, UPT, UR9, URZ, UPT ;  /* 0x000000ff0900728c */ /* 0x000fc6000bf05270 */
[----:B------:R-:W-:Y:S08]  /*00b0*/  BRA.U !UP1, `(.L_x_1) ;  /* 0x0000000509207547 */ /* 0x000ff0000b800000 */
[----:B------:R-:W0:Y:S01]  /*00c0*/  LDCU.128 UR12, c[0x0][0x380] ;  /* 0x00007000ff0c77ac */ /* 0x000e220008000c00 */
[----:B------:R-:W-:Y:S01]  /*00d0*/  CS2R R6, SRZ ;  /* 0x0000000000067805 */ /* 0x000fe2000001ff00 */
[----:B------:R-:W-:-:S04]  /*00e0*/  ULOP3.LUT UR10, UR8, 0x7ffffff0, URZ, 0xc0, !UPT ;  /* 0x7ffffff0080a7892 */ /* 0x000fc8000f8ec0ff */
[----:B------:R-:W-:Y:S02]  /*00f0*/  UIADD3 UR11, UPT, UPT, -UR10, URZ, URZ ;  /* 0x000000ff0a0b7290 */ /* 0x000fe4000fffe1ff */
[----:B------:R-:W-:Y:S01]  /*0100*/  IMAD.U32 R0, RZ, RZ, UR10 ;  /* 0x0000000aff007e24 */ /* 0x000fe2000f8e00ff */
[----:B0-----:R-:W-:Y:S02]  /*0110*/  UIADD3 UR6, UP1, UPT, UR12, 0x40, URZ ;  /* 0x000000400c067890 */ /* 0x001fe4000ff3e0ff */
[----:B------:R-:W-:Y:S02]  /*0120*/  UIADD3 UR4, UP2, UPT, UR14, 0x40, URZ ;  /* 0x000000400e047890 */ /* 0x000fe4000ff5e0ff */
[----:B------:R-:W-:Y:S02]  /*0130*/  UIADD3.X UR7, UPT, UPT, URZ, UR13, URZ, UP1, !UPT ;  /* 0x0000000dff077290 */ /* 0x000fe40008ffe4ff */
[----:B------:R-:W-:Y:S01]  /*0140*/  UIADD3.X UR5, UPT, UPT, URZ, UR15, URZ, UP2, !UPT ;  /* 0x0000000fff057290 */ /* 0x000fe200097fe4ff */
[----:B------:R-:W-:Y:S01]  /*0150*/  MOV R14, UR6 ;  /* 0x00000006000e7c02 */ /* 0x000fe20008000f00 */
[----:B------:R-:W-:-:S02]  /*0160*/  IMAD.U32 R8, RZ, RZ, UR4 ;  /* 0x00000004ff087e24 */ /* 0x000fc4000f8e00ff */
[----:B------:R-:W-:Y:S02]  /*0170*/  IMAD.U32 R15, RZ, RZ, UR7 ;  /* 0x00000007ff0f7e24 */ /* 0x000fe4000f8e00ff */
[----:B------:R-:W-:-:S07]  /*0180*/  MOV R9, UR5 ;  /* 0x0000000500097c02 */ /* 0x000fce0008000f00 */
.L_x_2:
[----:B------:R-:W-:Y:S01]  /*0190*/  IMAD.MOV.U32 R2, RZ, RZ, R14 ;  /* 0x000000ffff027224 */ /* 0x000fe200078e000e */
[----:B------:R-:W-:Y:S01]  /*01a0*/  MOV R4, R8 ;  /* 0x0000000800047202 */ /* 0x000fe20000000f00 */
[----:B------:R-:W-:Y:S02]  /*01b0*/  IMAD.MOV.U32 R3, RZ, RZ, R15 ;  /* 0x000000ffff037224 */ /* 0x000fe400078e000f */
[----:B------:R-:W-:-:S03]  /*01c0*/  IMAD.MOV.U32 R5, RZ, RZ, R9 ;  /* 0x000000ffff057224 */ /* 0x000fc600078e0009 */
[----:B------:R-:W2:Y:S04]  /*01d0*/  LDG.E.64 R8, desc[UR16][R2.64+-0x40] ;  /* 0xffffc01002087981 */ /* 0x000ea8000c1e1b00 */
[----:B------:R-:W2:Y:S04]  /*01e0*/  LDG.E.64 R22, desc[UR16][R4.64+-0x40] ;  /* 0xffffc01004167981 */ /* 0x000ea8000c1e1b00 */
[----:B------:R-:W3:Y:S04]  /*01f0*/  LDG.E.64 R16, desc[UR16][R2.64+-0x38] ;  /* 0xffffc81002107981 */ /* 0x000ee8000c1e1b00 */
[----:B------:R-:W3:Y:S04]  /*0200*/  LDG.E.64 R14, desc[UR16][R4.64+-0x38] ;  /* 0xffffc810040e7981 */ /* 0x000ee8000c1e1b00 */
[----:B------:R-:W4:Y:S04]  /*0210*/  LDG.E.64 R18, desc[UR16][R2.64+-0x30] ;  /* 0xffffd01002127981 */ /* 0x000f28000c1e1b00 */
[----:B------:R-:W4:Y:S04]  /*0220*/  LDG.E.64 R20, desc[UR16][R4.64+-0x30] ;  /* 0xffffd01004147981 */ /* 0x000f28000c1e1b00 */
[----:B------:R-:W5:Y:S04]  /*0230*/  LDG.E.64 R10, desc[UR16][R2.64+-0x28] ;  /* 0xffffd810020a7981 */ /* 0x000f68000c1e1b00 */
[----:B------:R-:W5:Y:S01]  /*0240*/  LDG.E.64 R12, desc[UR16][R4.64+-0x28] ;  /* 0xffffd810040c7981 */ /* 0x000f62000c1e1b00 */
[----:B--2---:R-:W-:-:S03]  /*0250*/  DFMA R22, R8, R22, R6 ;  /* 0x000000160816722b */ /* 0x004fc60000000006 */
[----:B------:R-:W2:Y:S04]  /*0260*/  LDG.E.64 R6, desc[UR16][R2.64+-0x20] ;  /* 0xffffe01002067981 */ /* 0x000ea8000c1e1b00 */
[----:B------:R-:W2:Y:S01]  /*0270*/  LDG.E.64 R8, desc[UR16][R4.64+-0x20] ;  /* 0xffffe01004087981 */ /* 0x000ea2000c1e1b00 */
[----:B---3--:R-:W-:-:S03]  /*0280*/  DFMA R22, R16, R14, R22 ;  /* 0x0000000e1016722b */ /* 0x008fc60000000016 */
[----:B------:R-:W3:Y:S04]  /*0290*/  LDG.E.64 R14, desc[UR16][R2.64+-0x18] ;  /* 0xffffe810020e7981 */ /* 0x000ee8000c1e1b00 */
[----:B------:R-:W3:Y:S01]  /*02a0*/  LDG.E.64 R16, desc[UR16][R4.64+-0x18] ;  /* 0xffffe81004107981 */ /* 0x000ee2000c1e1b00 */
[----:B----4-:R-:W-:-:S03]  /*02b0*/  DFMA R22, R18, R20, R22 ;  /* 0x000000141216722b */ /* 0x010fc60000000016 */
[----:B------:R-:W4:Y:S04]  /*02c0*/  LDG.E.64 R18, desc[UR16][R2.64+-0x10] ;  /* 0xfffff01002127981 */ /* 0x000f28000c1e1b00 */
[----:B------:R-:W4:Y:S01]  /*02d0*/  LDG.E.64 R20, desc[UR16][R4.64+-0x10] ;  /* 0xfffff01004147981 */ /* 0x000f22000c1e1b00 */
[----:B-----5:R-:W-:-:S03]  /*02e0*/  DFMA R22, R10, R12, R22 ;  /* 0x0000000c0a16722b */ /* 0x020fc60000000016 */
        /* <DEDUP_REMOVED lines=26> */
[----:B------:R-:W-:-:S04]  /*0490*/  UIADD3 UR11, UPT, UPT, UR11, 0x10, URZ ;  /* 0x000000100b0b7890 */ /* 0x000fc8000fffe0ff */
[----:B------:R-:W-:Y:S01]  /*04a0*/  UISETP.NE.AND UP1, UPT, UR11, URZ, UPT ;  /* 0x000000ff0b00728c */ /* 0x000fe2000bf25270 */
[----:B--2---:R-:W-:Y:S01]  /*04b0*/  DFMA R6, R6, R8, R22 ;  /* 0x000000080606722b */ /* 0x004fe20000000016 */
[----:B------:R-:W-:-:S04]  /*04c0*/  IADD3 R8, P1, PT, R4, 0x80, RZ ;  /* 0x0000008004087810 */ /* 0x000fc80007f3e0ff */
[----:B------:R-:W-:-:S03]  /*04d0*/  IADD3.X R9, PT, PT, RZ, R5, RZ, P1, !PT ;  /* 0x00000005ff097210 */ /* 0x000fc60000ffe4ff */
[----:B---3--:R-:W-:Y:S01]  /*04e0*/  DFMA R6, R14, R16, R6 ;  /* 0x000000100e06722b */ /* 0x008fe20000000006 */
[----:B------:R-:W-:-:S05]  /*04f0*/  IADD3 R14, P0, PT, R2, 0x80, RZ ;  /* 0x00000080020e7810 */ /* 0x000fca0007f1e0ff */
[----:B------:R-:W-:Y:S02]  /*0500*/  IMAD.X R15, RZ, RZ, R3, P0 ;  /* 0x000000ffff0f7224 */ /* 0x000fe400000e0603 */
[----:B----4-:R-:W-:-:S08]  /*0510*/  DFMA R6, R18, R20, R6 ;  /* 0x000000141206722b */ /* 0x010fd00000000006 */
[----:B-----5:R-:W-:Y:S01]  /*0520*/  DFMA R6, R12, R10, R6 ;  /* 0x0000000a0c06722b */ /* 0x020fe20000000006 */
[----:B------:R-:W-:Y:S10]  /*0530*/  BRA.U UP1, `(.L_x_2) ;  /* 0xfffffffd01147547 */ /* 0x000ff4000b83ffff */
.L_x_1:
[----:B------:R-:W-:Y:S05]  /*0540*/  BRA.U !UP0, `(.L_x_0) ;  /* 0x00000005083c7547 */ /* 0x000fea000b800000 */
[----:B------:R-:W-:Y:S02]  /*0550*/  UISETP.GE.U32.AND UP0, UPT, UR9, 0x8, UPT ;  /* 0x000000080900788c */ /* 0x000fe4000bf06070 */
[----:B------:R-:W-:-:S04]  /*0560*/  ULOP3.LUT UR5, UR8, 0x7, URZ, 0xc0, !UPT ;  /* 0x0000000708057892 */ /* 0x000fc8000f8ec0ff */
[----:B------:R-:W-:-:S03]  /*0570*/  UISETP.NE.AND UP1, UPT, UR5, URZ, UPT ;  /* 0x000000ff0500728c */ /* 0x000fc6000bf25270 */
[----:B------:R-:W-:Y:S08]  /*0580*/  BRA.U !UP0, `(.L_x_3) ;  /* 0x0000000108747547 */ /* 0x000ff0000b800000 */
[----:B------:R-:W0:Y:S08]  /*0590*/  LDC.64 R4, c[0x0][0x380] ;  /* 0x0000e000ff047b82 */ /* 0x000e300000000a00 */
[----:B------:R-:W1:Y:S01]  /*05a0*/  LDC.64 R2, c[0x0][0x388] ;  /* 0x0000e200ff027b82 */ /* 0x000e620000000a00 */
[----:B0-----:R-:W-:-:S05]  /*05b0*/  IMAD.WIDE.U32 R4, R0, 0x8, R4 ;  /* 0x0000000800047825 */ /* 0x001fca00078e0004 */
[----:B------:R-:W2:Y:S01]  /*05c0*/  LDG.E.64 R12, desc[UR16][R4.64] ;  /* 0x00000010040c7981 */ /* 0x000ea2000c1e1b00 */
[----:B-1----:R-:W-:-:S03]  /*05d0*/  IMAD.WIDE.U32 R2, R0, 0x8, R2 ;  /* 0x0000000800027825 */ /* 0x002fc600078e0002 */
[----:B------:R-:W3:Y:S04]  /*05e0*/  LDG.E.64 R16, desc[UR16][R4.64+0x8] ;  /* 0x0000081004107981 */ /* 0x000ee8000c1e1b00 */
[----:B------:R-:W2:Y:S04]  /*05f0*/  LDG.E.64 R22, desc[UR16][R2.64] ;  /* 0x0000001002167981 */ /* 0x000ea8000c1e1b00 */
[----:B------:R-:W3:Y:S04]  /*0600*/  LDG.E.64 R14, desc[UR16][R2.64+0x8] ;  /* 0x00000810020e7981 */ /* 0x000ee8000c1e1b00 */
[----:B------:R-:W4:Y:S04]  /*0610*/  LDG.E.64 R18, desc[UR16][R4.64+0x10] ;  /* 0x0000101004127981 */ /* 0x000f28000c1e1b00 */
[----:B------:R-:W4:Y:S04]  /*0620*/  LDG.E.64 R20, desc[UR16][R2.64+0x10] ;  /* 0x0000101002147981 */ /* 0x000f28000c1e1b00 */
[----:B------:R-:W5:Y:S04]  /*0630*/  LDG.E.64 R8, desc[UR16][R4.64+0x18] ;  /* 0x0000181004087981 */ /* 0x000f68000c1e1b00 */
        /* <DEDUP_REMOVED lines=10> */
[----:B------:R-:W4:Y:S04]  /*06e0*/  LDG.E.64 R20, desc[UR16][R2.64+0x30] ;  /* 0x0000301002147981 */ /* 0x000f28000c1e1b00 */
[----:B------:R-:W4:Y:S01]  /*06f0*/  LDG.E.64 R22, desc[UR16][R4.64+0x38] ;  /* 0x0000381004167981 */ /* 0x000f22000c1e1b00 */
[----:B-----5:R-:W-:Y:S01]  /*0700*/  DFMA R8, R8, R10, R26 ;  /* 0x0000000a0808722b */ /* 0x020fe2000000001a */
[----:B------:R-:W-:-:S07]  /*0710*/  VIADD R0, R0, 0x8 ;  /* 0x0000000800007836 */ /* 0x000fce0000000000 */
[----:B--2---:R-:W-:-:S08]  /*0720*/  DFMA R6, R6, R12, R8 ;  /* 0x0000000c0606722b */ /* 0x004fd00000000008 */
[----:B---3--:R-:W-:-:S08]  /*0730*/  DFMA R6, R14, R16, R6 ;  /* 0x000000100e06722b */ /* 0x008fd00000000006 */
[----:B----4-:R-:W-:-:S08]  /*0740*/  DFMA R6, R18, R20, R6 ;  /* 0x000000141206722b */ /* 0x010fd00000000006 */
[----:B------:R-:W-:-:S11]  /*0750*/  DFMA R6, R22, R24, R6 ;  /* 0x000000181606722b */ /* 0x000fd60000000006 */
.L_x_3:
        /* <DEDUP_REMOVED lines=11> */
[----:B------:R-:W4:Y:S04]  /*0810*/  LDG.E.64 R4, desc[UR16][R2.64] ;  /* 0x0000001002047981 */ /* 0x000f28000c1e1b00 */
[----:B------:R-:W4:Y:S04]  /*0820*/  LDG.E.64 R10, desc[UR16][R8.64] ;  /* 0x00000010080a7981 */ /* 0x000f28000c1e1b00 */
[----:B------:R-:W2:Y:S04]  /*0830*/  LDG.E.64 R14, desc[UR16][R8.64+0x8] ;  /* 0x00000810080e7981 */ /* 0x000ea8000c1e1b00 */
[----:B------:R-:W3:Y:S04]  /*0840*/  LDG.E.64 R18, desc[UR16][R8.64+0x10] ;  /* 0x0000101008127981 */ /* 0x000ee8000c1e1b00 */
[----:B------:R-:W5:Y:S04]  /*0850*/  LDG.E.64 R20, desc[UR16][R2.64+0x18] ;  /* 0x0000181002147981 */ /* 0x000f68000c1e1b00 */
[----:B------:R-:W5:Y:S01]  /*0860*/  LDG.E.64 R22, desc[UR16][R8.64+0x18] ;  /* 0x0000181008167981 */ /* 0x000f62000c1e1b00 */
[----:B------:R-:W-:Y:S01]  /*0870*/  VIADD R0, R0, 0x4 ;  /* 0x0000000400007836 */ /* 0x000fe20000000000 */
[----:B----4-:R-:W-:-:S08]  /*0880*/  DFMA R4, R4, R10, R6 ;  /* 0x0000000a0404722b */ /* 0x010fd00000000006 */
[----:B--2---:R-:W-:-:S08]  /*0890*/  DFMA R4, R12, R14, R4 ;  /* 0x0000000e0c04722b */ /* 0x004fd00000000004 */
[----:B---3--:R-:W-:-:S08]  /*08a0*/  DFMA R4, R16, R18, R4 ;  /* 0x000000121004722b */ /* 0x008fd00000000004 */
[----:B-----5:R-:W-:-:S11]  /*08b0*/  DFMA R6, R20, R22, R4 ;  /* 0x000000161406722b */ /* 0x020fd60000000004 */
.L_x_4:
[----:B------:R-:W-:Y:S05]  /*08c0*/  BRA.U !UP1, `(.L_x_0) ;  /* 0x00000001095c7547 */ /* 0x000fea000b800000 */
[----:B------:R-:W0:Y:S01]  /*08d0*/  LDC.64 R2, c[0x0][0x388] ;  /* 0x0000e200ff027b82 */ /* 0x000e220000000a00 */
[----:B------:R-:W-:-:S07]  /*08e0*/  UIADD3 UR4, UPT, UPT, -UR4, URZ, URZ ;  /* 0x000000ff04047290 */ /* 0x000fce000fffe1ff */
[----:B------:R-:W1:Y:S01]  /*08f0*/  LDC.64 R4, c[0x0][0x380] ;  /* 0x0000e000ff047b82 */ /* 0x000e620000000a00 */
[----:B0-----:R-:W-:-:S04]  /*0900*/  IMAD.WIDE.U32 R2, R0, 0x8, R2 ;  /* 0x0000000800027825 */ /* 0x001fc800078e0002 */
[----:B------:R-:W-:Y:S01]  /*0910*/  IMAD.MOV.U32 R11, RZ, RZ, R3 ;  /* 0x000000ffff0b7224 */ /* 0x000fe200078e0003 */
[----:B------:R-:W-:Y:S01]  /*0920*/  MOV R8, R2 ;  /* 0x0000000200087202 */ /* 0x000fe20000000f00 */
[----:B-1----:R-:W-:-:S04]  /*0930*/  IMAD.WIDE.U32 R4, R0, 0x8, R4 ;  /* 0x0000000800047825 */ /* 0x002fc800078e0004 */
[----:B------:R-:W-:Y:S01]  /*0940*/  IMAD.MOV.U32 R0, RZ, RZ, R4 ;  /* 0x000000ffff007224 */ /* 0x000fe200078e0004 */
[----:B------:R-:W-:-:S07]  /*0950*/  MOV R9, R5 ;  /* 0x0000000500097202 */ /* 0x000fce0000000f00 */
.L_x_5:
[----:B------:R-:W-:Y:S01]  /*0960*/  IMAD.MOV.U32 R2, RZ, RZ, R0 ;  /* 0x000000ffff027224 */ /* 0x000fe200078e0000 */
[----:B------:R-:W-:Y:S01]  /*0970*/  MOV R4, R8 ;  /* 0x0000000800047202 */ /* 0x000fe20000000f00 */
[----:B------:R-:W-:Y:S02]  /*0980*/  IMAD.MOV.U32 R3, RZ, RZ, R9 ;  /* 0x000000ffff037224 */ /* 0x000fe400078e0009 */
[----:B------:R-:W-:-:S04]  /*0990*/  IMAD.MOV.U32 R5, RZ, RZ, R11 ;  /* 0x000000ffff057224 */ /* 0x000fc800078e000b */
[----:B------:R-:W2:Y:S04]  /*09a0*/  LDG.E.64 R2, desc[UR16][R2.64] ;  /* 0x0000001002027981 */ /* 0x000ea8000c1e1b00 */
[----:B------:R-:W2:Y:S01]  /*09b0*/  LDG.E.64 R4, desc[UR16][R4.64] ;  /* 0x0000001004047981 */ /* 0x000ea2000c1e1b00 */
[----:B------:R-:W-:Y:S01]  /*09c0*/  UIADD3 UR4, UPT, UPT, UR4, 0x1, URZ ;  /* 0x0000000104047890 */ /* 0x000fe2000fffe0ff */
[----:B------:R-:W-:Y:S02]  /*09d0*/  IADD3 R8, P0, PT, R8, 0x8, RZ ;  /* 0x0000000808087810 */ /* 0x000fe40007f1e0ff */
[----:B------:R-:W-:Y:S01]  /*09e0*/  IADD3 R0, P1, PT, R0, 0x8, RZ ;  /* 0x0000000800007810 */ /* 0x000fe20007f3e0ff */
[----:B------:R-:W-:Y:S02]  /*09f0*/  UISETP.NE.AND UP0, UPT, UR4, URZ, UPT ;  /* 0x000000ff0400728c */ /* 0x000fe4000bf05270 */
[----:B------:R-:W-:Y:S01]  /*0a00*/  IMAD.X R11, RZ, RZ, R11, P0 ;  /* 0x000000ffff0b7224 */ /* 0x000fe200000e060b */
[----:B------:R-:W-:Y:S01]  /*0a10*/  IADD3.X R9, PT, PT, RZ, R9, RZ, P1, !PT ;  /* 0x00000009ff097210 */ /* 0x000fe20000ffe4ff */
[----:B--2---:R-:W-:-:S05]  /*0a20*/  DFMA R6, R2, R4, R6 ;  /* 0x000000040206722b */ /* 0x004fca0000000006 */
[----:B------:R-:W-:Y:S06]  /*0a30*/  BRA.U UP0, `(.L_x_5) ;  /* 0xfffffffd00c87547 */ /* 0x000fec000b83ffff */
.L_x_0:
[----:B------:R-:W0:Y:S01]  /*0a40*/  LDCU.64 UR4, c[0x0][0x398] ;  /* 0x00007300ff0477ac */ /* 0x000e220008000a00 */
[----:B------:R-:W-:Y:S02]  /*0a50*/  IMAD.MOV.U32 R2, RZ, RZ, 0x652b82fe ;  /* 0x652b82feff027424 */ /* 0x000fe400078e00ff */
[----:B------:R-:W-:Y:S01]  /*0a60*/  IMAD.MOV.U32 R3, RZ, RZ, 0x3ff71547 ;  /* 0x3ff71547ff037424 */ /* 0x000fe200078e00ff */
[----:B0-----:R-:W-:Y:S01]  /*0a70*/  DADD R6, R6, UR4 ;  /* 0x0000000406067e29 */ /* 0x001fe20008000000 */
[----:B------:R-:W-:Y:S01]  /*0a80*/  UMOV UR4, 0xfefa39ef ;  /* 0xfefa39ef00047882 */ /* 0x000fe20000000000 */
[----:B------:R-:W-:-:S06]  /*0a90*/  UMOV UR5, 0x3fe62e42 ;  /* 0x3fe62e4200057882 */ /* 0x000fcc0000000000 */
[----:B------:R-:W-:Y:S02]  /*0aa0*/  DFMA R2, R6, -R2, 6.75539944105574400000e+15 ;  /* 0x433800000602742b */ /* 0x000fe40000000802 */
[----:B------:R-:W-:-:S06]  /*0ab0*/  DADD R10, -RZ, -R6 ;  /* 0x00000000ff0a7229 */ /* 0x000fcc0000000906 */
[----:B------:R-:W-:-:S04]  /*0ac0*/  DADD R4, R2, -6.75539944105574400000e+15 ;  /* 0xc338000002047429 */ /* 0x000fc80000000000 */
[----:B------:R-:W-:-:S04]  /*0ad0*/  FSETP.GEU.AND P0, PT, |R11|, 4.1917929649353027344, PT ;  /* 0x4086232b0b00780b */ /* 0x000fc80003f0e200 */
[----:B------:R-:W-:Y:S01]  /*0ae0*/  DFMA R8, R4, -UR4, -R6 ;  /* 0x8000000404087c2b */ /* 0x000fe20008000806 */
[----:B------:R-:W-:Y:S01]  /*0af0*/  UMOV UR4, 0x3b39803f ;  /* 0x3b39803f00047882 */ /* 0x000fe20000000000 */
[----:B------:R-:W-:-:S06]  /*0b00*/  UMOV UR5, 0x3c7abc9e ;  /* 0x3c7abc9e00057882 */ /* 0x000fcc0000000000 */
[----:B------:R-:W-:Y:S01]  /*0b10*/  DFMA R4, R4, -UR4, R8 ;  /* 0x8000000404047c2b */ /* 0x000fe20008000008 */
[----:B------:R-:W-:Y:S01]  /*0b20*/  UMOV UR4, 0x69ce2bdf ;  /* 0x69ce2bdf00047882 */ /* 0x000fe20000000000 */
[----:B------:R-:W-:Y:S01]  /*0b30*/  MOV R8, 0xfca213ea ;  /* 0xfca213ea00087802 */ /* 0x000fe20000000f00 */
[----:B------:R-:W-:Y:S01]  /*0b40*/  IMAD.MOV.U32 R9, RZ, RZ, 0x3e928af3 ;  /* 0x3e928af3ff097424 */ /* 0x000fe200078e00ff */
[----:B------:R-:W-:-:S05]  /*0b50*/  UMOV UR5, 0x3e5ade15 ;  /* 0x3e5ade1500057882 */ /* 0x000fca0000000000 */
[----:B------:R-:W-:Y:S01]  /*0b60*/  DFMA R8, R4, UR4, R8 ;  /* 0x0000000404087c2b */ /* 0x000fe20008000008 */
[----:B------:R-:W-:Y:S01]  /*0b70*/  UMOV UR4, 0x62401315 ;  /* 0x6240131500047882 */ /* 0x000fe20000000000 */
[----:B------:R-:W-:-:S06]  /*0b80*/  UMOV UR5, 0x3ec71dee ;  /* 0x3ec71dee00057882 */ /* 0x000fcc0000000000 */
[----:B------:R-:W-:Y:S01]  /*0b90*/  DFMA R8, R4, R8, UR4 ;  /* 0x0000000404087e2b */ /* 0x000fe20008000008 */
        /* <DEDUP_REMOVED lines=20> */
[----:B------:R-:W-:-:S08]  /*0ce0*/  DFMA R8, R4, R8, UR4 ;  /* 0x0000000404087e2b */ /* 0x000fd00008000008 */
[----:B------:R-:W-:-:S08]  /*0cf0*/  DFMA R8, R4, R8, 1 ;  /* 0x3ff000000408742b */ /* 0x000fd00000000008 */
[----:B------:R-:W-:-:S10]  /*0d00*/  DFMA R8, R4, R8, 1 ;  /* 0x3ff000000408742b */ /* 0x000fd40000000008 */
[----:B------:R-:W-:Y:S01]  /*0d10*/  IMAD R5, R2, 0x100000, R9 ;  /* 0x0010000002057824 */ /* 0x000fe200078e0209 */
[----:B------:R-:W-:Y:S01]  /*0d20*/  MOV R4, R8 ;  /* 0x0000000800047202 */ /* 0x000fe20000000f00 */
[----:B------:R-:W-:Y:S06]  /*0d30*/  @!P0 BRA `(.L_x_6) ;  /* 0x0000000000388947 */ /* 0x000fec0003800000 */
[----:B------:R-:W-:Y:S01]  /*0d40*/  FSETP.GEU.AND P1, PT, |R11|, 4.2275390625, PT ;  /* 0x408748000b00780b */ /* 0x000fe20003f2e200 */
[C---:B------:R-:W-:Y:S02]  /*0d50*/  DADD R4, -R6.reuse, +INF ;  /* 0x7ff0000006047429 */ /* 0x040fe40000000100 */
[----:B------:R-:W-:-:S08]  /*0d60*/  DSETP.GT.AND P0, PT, R6, RZ, PT ;  /* 0x000000ff0600722a */ /* 0x000fd00003f04000 */
[----:B------:R-:W-:Y:S02]  /*0d70*/  FSEL R4, R4, RZ, !P0 ;  /* 0x000000ff04047208 */ /* 0x000fe40004000000 */
[----:B------:R-:W-:Y:S01]  /*0d80*/  FSEL R5, R5, RZ, !P0 ;  /* 0x000000ff05057208 */ /* 0x000fe20004000000 */
[----:B------:R-:W-:Y:S06]  /*0d90*/  @P1 BRA `(.L_x_6) ;  /* 0x0000000000201947 */ /* 0x000fec0003800000 */
[----:B------:R-:W-:Y:S02]  /*0da0*/  LEA.HI R0, R2, R2, RZ, 0x1 ;  /* 0x0000000202007211 */ /* 0x000fe400078f08ff */
[----:B------:R-:W-:Y:S02]  /*0db0*/  MOV R4, R8 ;  /* 0x0000000800047202 */ /* 0x000fe40000000f00 */
[----:B------:R-:W-:-:S05]  /*0dc0*/  SHF.R.S32.HI R5, RZ, 0x1, R0 ;  /* 0x00000001ff057819 */ /* 0x000fca0000011400 */
[----:B------:R-:W-:Y:S02]  /*0dd0*/  IMAD.IADD R2, R2, 0x1, -R5 ;  /* 0x0000000102027824 */ /* 0x000fe400078e0a05 */
[----:B------:R-:W-:-:S03]  /*0de0*/  IMAD R5, R5, 0x100000, R9 ;  /* 0x0010000005057824 */ /* 0x000fc600078e0209 */
[----:B------:R-:W-:Y:S01]  /*0df0*/  LEA R3, R2, 0x3ff00000, 0x14 ;  /* 0x3ff0000002037811 */ /* 0x000fe200078ea0ff */
[----:B------:R-:W-:-:S06]  /*0e00*/  IMAD.MOV.U32 R2, RZ, RZ, RZ ;  /* 0x000000ffff027224 */ /* 0x000fcc00078e00ff */
[----:B------:R-:W-:-:S11]  /*0e10*/  DMUL R4, R4, R2 ;  /* 0x0000000204047228 */ /* 0x000fd60000000000 */
.L_x_6:
[----:B------:R-:W-:-:S06]  /*0e20*/  DADD R8, R4, 1 ;  /* 0x3ff0000004087429 */ /* 0x000fcc0000000000 */
[----:B------:R-:W0:Y:S04]  /*0e30*/  MUFU.RCP64H R3, R9 ;  /* 0x0000000900037308 */ /* 0x000e280000001800 */
[----:B------:R-:W-:-:S05]  /*0e40*/  VIADD R2, R9, 0x300402 ;  /* 0x0030040209027836 */ /* 0x000fca0000000000 */
[----:B------:R-:W-:Y:S01]  /*0e50*/  FSETP.GEU.AND P0, PT, |R2|, 5.8789094863358348022e-39, PT ;  /* 0x004004020200780b */ /* 0x000fe20003f0e200 */
[----:B0-----:R-:W-:-:S08]  /*0e60*/  DFMA R4, -R8, R2, 1 ;  /* 0x3ff000000804742b */ /* 0x001fd00000000102 */
[----:B------:R-:W-:-:S08]  /*0e70*/  DFMA R4, R4, R4, R4 ;  /* 0x000000040404722b */ /* 0x000fd00000000004 */
[----:B------:R-:W-:-:S08]  /*0e80*/  DFMA R4, R2, R4, R2 ;  /* 0x000000040204722b */ /* 0x000fd00000000002 */
[----:B------:R-:W-:-:S08]  /*0e90*/  DFMA R6, -R8, R4, 1 ;  /* 0x3ff000000806742b */ /* 0x000fd00000000104 */
[----:B------:R-:W-:Y:S01]  /*0ea0*/  DFMA R4, R4, R6, R4 ;  /* 0x000000060404722b */ /* 0x000fe20000000004 */
[----:B------:R-:W-:Y:S10]  /*0eb0*/  @P0 BRA `(.L_x_7) ;  /* 0x0000000000100947 */ /* 0x000ff40003800000 */
[----:B------:R-:W-:-:S04]  /*0ec0*/  LOP3.LUT R0, R9, 0x7fffffff, RZ, 0xc0, !PT ;  /* 0x7fffffff09007812 */ /* 0x000fc800078ec0ff */
[----:B------:R-:W-:Y:S02]  /*0ed0*/  IADD3 R7, PT, PT, R0, -0x100000, RZ ;  /* 0xfff0000000077810 */ /* 0x000fe40007ffe0ff */
[----:B------:R-:W-:-:S07]  /*0ee0*/  MOV R0, 0xf00 ;  /* 0x00000f0000007802 */ /* 0x000fce0000000f00 */
[----:B------:R-:W-:Y:S05]  /*0ef0*/  CALL.REL.NOINC `($__internal_0_$__cuda_sm20_dblrcp_rn_slowpath_v3) ;  /* 0x00000000000c7944 */ /* 0x000fea0003c00000 */
.L_x_7:
[----:B------:R-:W0:Y:S02]  /*0f00*/  LDC.64 R2, c[0x0][0x390] ;  /* 0x0000e400ff027b82 */ /* 0x000e240000000a00 */
[----:B0-----:R-:W-:Y:S01]  /*0f10*/  STG.E.64 desc[UR16][R2.64], R4 ;  /* 0x0000000402007986 */ /* 0x001fe2000c101b10 */
[----:B------:R-:W-:Y:S05]  /*0f20*/  EXIT ;  /* 0x000000000000794d */ /* 0x000fea0003800000 */
        .weak           $__internal_0_$__cuda_sm20_dblrcp_rn_slowpath_v3
        .type           $__internal_0_$__cuda_sm20_dblrcp_rn_slowpath_v3,@function
        .size           $__internal_0_$__cuda_sm20_dblrcp_rn_slowpath_v3,(.L_x_27 - $__internal_0_$__cuda_sm20_dblrcp_rn_slowpath_v3)
$__internal_0_$__cuda_sm20_dblrcp_rn_slowpath_v3:
[----:B------:R-:W-:-:S14]  /*0f30*/  DSETP.GTU.AND P0, PT, |R8|, +INF , PT ;  /* 0x7ff000000800742a */ /* 0x000fdc0003f0c200 */
[----:B------:R-:W-:Y:S05]  /*0f40*/  @P0 BRA `(.L_x_8) ;  /* 0x0000000000800947 */ /* 0x000fea0003800000 */
[----:B------:R-:W-:-:S05]  /*0f50*/  LOP3.LUT R4, R9, 0x7fffffff, RZ, 0xc0, !PT ;  /* 0x7fffffff09047812 */ /* 0x000fca00078ec0ff */
[----:B------:R-:W-:-:S05]  /*0f60*/  VIADD R2, R4, 0xffffffff ;  /* 0xffffffff04027836 */ /* 0x000fca0000000000 */
[----:B------:R-:W-:-:S13]  /*0f70*/  ISETP.GE.U32.AND P0, PT, R2, 0x7fefffff, PT ;  /* 0x7fefffff0200780c */ /* 0x000fda0003f06070 */
[----:B------:R-:W-:Y:S01]  /*0f80*/  @P0 LOP3.LUT R3, R9, 0x7ff00000, RZ, 0x3c, !PT ;  /* 0x7ff0000009030812 */ /* 0x000fe200078e3cff */
[----:B------:R-:W-:Y:S01]  /*0f90*/  @P0 IMAD.MOV.U32 R2, RZ, RZ, RZ ;  /* 0x000000ffff020224 */ /* 0x000fe200078e00ff */
[----:B------:R-:W-:Y:S06]  /*0fa0*/  @P0 BRA `(.L_x_9) ;  /* 0x0000000000700947 */ /* 0x000fec0003800000 */
[----:B------:R-:W-:-:S13]  /*0fb0*/  ISETP.GE.U32.AND P0, PT, R4, 0x1000001, PT ;  /* 0x010000010400780c */ /* 0x000fda0003f06070 */
[----:B------:R-:W-:Y:S05]  /*0fc0*/  @!P0 BRA `(.L_x_10) ;  /* 0x0000000000388947 */ /* 0x000fea0003800000 */
[----:B------:R-:W-:Y:S01]  /*0fd0*/  IADD3 R3, PT, PT, R9, -0x3fe00000, RZ ;  /* 0xc020000009037810 */ /* 0x000fe20007ffe0ff */
[----:B------:R-:W-:Y:S01]  /*0fe0*/  IMAD.MOV.U32 R2, RZ, RZ, R8 ;  /* 0x000000ffff027224 */ /* 0x000fe200078e0008 */
[----:B------:R-:W-:Y:S02]  /*0ff0*/  MOV R4, R7 ;  /* 0x0000000700047202 */ /* 0x000fe40000000f00 */
[----:B------:R-:W0:Y:S04]  /*1000*/  MUFU.RCP64H R5, R3 ;  /* 0x0000000300057308 */ /* 0x000e280000001800 */
[----:B0-----:R-:W-:-:S08]  /*1010*/  DFMA R6, -R2, R4, 1 ;  /* 0x3ff000000206742b */ /* 0x001fd00000000104 */
[----:B------:R-:W-:-:S08]  /*1020*/  DFMA R6, R6, R6, R6 ;  /* 0x000000060606722b */ /* 0x000fd00000000006 */
[----:B------:R-:W-:-:S08]  /*1030*/  DFMA R6, R4, R6, R4 ;  /* 0x000000060406722b */ /* 0x000fd00000000004 */
[----:B------:R-:W-:-:S08]  /*1040*/  DFMA R4, -R2, R6, 1 ;  /* 0x3ff000000204742b */ /* 0x000fd00000000106 */
[----:B------:R-:W-:-:S08]  /*1050*/  DFMA R4, R6, R4, R6 ;  /* 0x000000040604722b */ /* 0x000fd00000000006 */
[----:B------:R-:W-:-:S08]  /*1060*/  DMUL R4, R4, 2.2250738585072013831e-308 ;  /* 0x0010000004047828 */ /* 0x000fd00000000000 */
[----:B------:R-:W-:-:S08]  /*1070*/  DFMA R6, -R8, R4, 1 ;  /* 0x3ff000000806742b */ /* 0x000fd00000000104 */
[----:B------:R-:W-:-:S08]  /*1080*/  DFMA R6, R6, R6, R6 ;  /* 0x000000060606722b */ /* 0x000fd00000000006 */
[----:B------:R-:W-:Y:S01]  /*1090*/  DFMA R2, R4, R6, R4 ;  /* 0x000000060402722b */ /* 0x000fe20000000004 */
[----:B------:R-:W-:Y:S10]  /*10a0*/  BRA `(.L_x_9) ;  /* 0x0000000000307947 */ /* 0x000ff40003800000 */
.L_x_10:
[----:B------:R-:W-:Y:S01]  /*10b0*/  DMUL R4, R8, 8.11296384146066816958e+31 ;  /* 0x4690000008047828 */ /* 0x000fe20000000000 */
[----:B------:R-:W-:-:S05]  /*10c0*/  IMAD.MOV.U32 R2, RZ, RZ, R7 ;  /* 0x000000ffff027224 */ /* 0x000fca00078e0007 */
[----:B------:R-:W0:Y:S02]  /*10d0*/  MUFU.RCP64H R3, R5 ;  /* 0x0000000500037308 */ /* 0x000e240000001800 */
[----:B0-----:R-:W-:-:S08]  /*10e0*/  DFMA R6, -R4, R2, 1 ;  /* 0x3ff000000406742b */ /* 0x001fd00000000102 */
[----:B------:R-:W-:-:S08]  /*10f0*/  DFMA R6, R6, R6, R6 ;  /* 0x000000060606722b */ /* 0x000fd00000000006 */
[----:B------:R-:W-:-:S08]  /*1100*/  DFMA R6, R2, R6, R2 ;  /* 0x000000060206722b */ /* 0x000fd00000000002 */
[----:B------:R-:W-:-:S08]  /*1110*/  DFMA R2, -R4, R6, 1 ;  /* 0x3ff000000402742b */ /* 0x000fd00000000106 */
[----:B------:R-:W-:-:S08]  /*1120*/  DFMA R2, R6, R2, R6 ;  /* 0x000000020602722b */ /* 0x000fd00000000006 */
[----:B------:R-:W-:Y:S01]  /*1130*/  DMUL R2, R2, 8.11296384146066816958e+31 ;  /* 0x4690000002027828 */ /* 0x000fe20000000000 */
[----:B------:R-:W-:Y:S10]  /*1140*/  BRA `(.L_x_9) ;  /* 0x0000000000087947 */ /* 0x000ff40003800000 */
.L_x_8:
[----:B------:R-:W-:Y:S02]  /*1150*/  LOP3.LUT R3, R9, 0x80000, RZ, 0xfc, !PT ;  /* 0x0008000009037812 */ /* 0x000fe400078efcff */
[----:B------:R-:W-:-:S07]  /*1160*/  MOV R2, R8 ;  /* 0x0000000800027202 */ /* 0x000fce0000000f00 */
.L_x_9:
[----:B------:R-:W-:Y:S01]  /*1170*/  IMAD.MOV.U32 R4, RZ, RZ, R2 ;  /* 0x000000ffff047224 */ /* 0x000fe200078e0002 */
[----:B------:R-:W-:Y:S01]  /*1180*/  MOV R5, R3 ;  /* 0x0000000300057202 */ /* 0x000fe20000000f00 */
[----:B------:R-:W-:Y:S01]  /*1190*/  IMAD.MOV.U32 R2, RZ, RZ, R0 ;  /* 0x000000ffff027224 */ /* 0x000fe200078e0000 */
[----:B------:R-:W-:-:S04]  /*11a0*/  MOV R3, 0x0 ;  /* 0x0000000000037802 */ /* 0x000fc80000000f00 */
[----:B------:R-:W-:Y:S05]  /*11b0*/  RET.REL.NODEC R2 `(_Z17outputLayerKernelPdS_S_di) ;  /* 0xffffffec02907950 */ /* 0x000fea0003c3ffff */
.L_x_11:
[----:B------:R-:W-:-:S00]  /*11c0*/  BRA `(.L_x_11) ;  /* 0xfffffffc00fc7947 */ /* 0x000fc0000383ffff */
[----:B------:R-:W-:-:S00]  /*11d0*/  NOP ;  /* 0x0000000000007918 */ /* 0x000fc00000000000 */
        /* <DEDUP_REMOVED lines=10> */
.L_x_27:


//--------------------- .text._Z17hiddenLayerKernelPdS_S_dii --------------------------
	.section	.text._Z17hiddenLayerKernelPdS_S_dii,"ax",@progbits
	.align	128
        .global         _Z17hiddenLayerKernelPdS_S_dii
        .type           _Z17hiddenLayerKernelPdS_S_dii,@function
        .size           _Z17hiddenLayerKernelPdS_S_dii,(.L_x_28 - _Z17hiddenLayerKernelPdS_S_dii)
        .other          _Z17hiddenLayerKernelPdS_S_dii,@"STO_CUDA_ENTRY STV_DEFAULT"
_Z17hiddenLayerKernelPdS_S_dii:
.text._Z17hiddenLayerKernelPdS_S_dii:
[----:B------:R-:W-:Y:S01]  /*0000*/  LDC R1, c[0x0][0x37c] ;  /* 0x0000df00ff017b82 */ /* 0x000fe20000000800 */
[----:B------:R-:W0:Y:S07]  /*0010*/  S2R R3, SR_TID.X ;  /* 0x0000000000037919 */ /* 0x000e2e0000002100 */
[----:B------:R-:W0:Y:S01]  /*0020*/  S2UR UR4, SR_CTAID.X ;  /* 0x00000000000479c3 */ /* 0x000e220000002500 */
[----:B------:R-:W1:Y:S07]  /*0030*/  LDCU UR5, c[0x0][0x3a4] ;  /* 0x00007480ff0577ac */ /* 0x000e6e0008000800 */
[----:B------:R-:W0:Y:S02]  /*0040*/  LDC R0, c[0x0][0x360] ;  /* 0x0000d800ff007b82 */ /* 0x000e240000000800 */
[----:B0-----:R-:W-:-:S05]  /*0050*/  IMAD R0, R0, UR4, R3 ;  /* 0x0000000400007c24 */ /* 0x001fca000f8e0203 */
[----:B-1----:R-:W-:-:S13]  /*0060*/  ISETP.GE.AND P0, PT, R0, UR5, PT ;  /* 0x0000000500007c0c */ /* 0x002fda000bf06270 */
[----:B------:R-:W-:Y:S05]  /*0070*/  @P0 EXIT ;  /* 0x000000000000094d */ /* 0x000fea0003800000 */
[----:B------:R-:W0:Y:S01]  /*0080*/  LDCU UR8, c[0x0][0x3a0] ;  /* 0x00007400ff0877ac */ /* 0x000e220008000800 */
[----:B------:R-:W-:Y:S01]  /*0090*/  CS2R R24, SRZ ;  /* 0x0000000000187805 */ /* 0x000fe2000001ff00 */
[----:B------:R-:W1:Y:S01]  /*00a0*/  LDCU.64 UR16, c[0x0][0x358] ;  /* 0x00006b00ff1077ac */ /* 0x000e620008000a00 */
[----:B0-----:R-:W-:-:S09]  /*00b0*/  UISETP.GE.AND UP0, UPT, UR8, 0x1, UPT ;  /* 0x000000010800788c */ /* 0x001fd2000bf06270 */
[----:B-1----:R-:W-:Y:S05]  /*00c0*/  BRA.U !UP0, `(.L_x_12) ;  /* 0x0000000908707547 */ /* 0x002fea000b800000 */
[----:B------:R-:W-:Y:S02]  /*00d0*/  UISETP.GE.U32.AND UP1, UPT, UR8, 0x10, UPT ;  /* 0x000000100800788c */ /* 0x000fe4000bf26070 */
[----:B------:R-:W-:Y:S01]  /*00e0*/  IMAD R2, R0, UR8, RZ ;  /* 0x0000000800027c24 */ /* 0x000fe2000f8e02ff */
[----:B------:R-:W-:Y:S01]  /*00f0*/  ULOP3.LUT UR9, UR8, 0xf, URZ, 0xc0, !UPT ;  /* 0x0000000f08097892 */ /* 0x000fe2000f8ec0ff */
[----:B------:R-:W-:Y:S01]  /*0100*/  IMAD.MOV.U32 R3, RZ, RZ, RZ ;  /* 0x000000ffff037224 */ /* 0x000fe200078e00ff */
[----:B------:R-:W-:Y:S02]  /*0110*/  CS2R R24, SRZ ;  /* 0x0000000000187805 */ /* 0x000fe4000001ff00 */
[----:B------:R-:W-:Y:S02]  /*0120*/  UISETP.NE.AND UP0, UPT, UR9, URZ, UPT ;  /* 0x000000ff0900728c */ /* 0x000fe4000bf05270 */
[----:B------:R-:W-:Y:S09]  /*0130*/  BRA.U !UP1, `(.L_x_13) ;  /* 0x00000005091c7547 */ /* 0x000ff2000b800000 */
[----:B------:R-:W0:Y:S01]  /*0140*/  LDCU.128 UR12, c[0x0][0x380] ;  /* 0x00007000ff0c77ac */ /* 0x000e220008000c00 */
[----:B------:R-:W-:Y:S01]  /*0150*/  IMAD.MOV.U32 R26, RZ, RZ, R2 ;  /* 0x000000ffff1a7224 */ /* 0x000fe200078e0002 */
[----:B------:R-:W-:Y:S01]  /*0160*/  CS2R R24, SRZ ;  /* 0x0000000000187805 */ /* 0x000fe2000001ff00 */
[----:B------:R-:W-:-:S04]  /*0170*/  ULOP3.LUT UR10, UR8, 0x7ffffff0, URZ, 0xc0, !UPT ;  /* 0x7ffffff0080a7892 */ /* 0x000fc8000f8ec0ff */
[----:B------:R-:W-:Y:S02]  /*0180*/  UIADD3 UR11, UPT, UPT, -UR10, URZ, URZ ;  /* 0x000000ff0a0b7290 */ /* 0x000fe4000fffe1ff */
[----:B------:R-:W-:Y:S01]  /*0190*/  MOV R3, UR10 ;  /* 0x0000000a00037c02 */ /* 0x000fe20008000f00 */
[----:B0-----:R-:W-:Y:S02]  /*01a0*/  UIADD3 UR6, UP1, UPT, UR12, 0x40, URZ ;  /* 0x000000400c067890 */ /* 0x001fe4000ff3e0ff */
[----:B------:R-:W-:Y:S02]  /*01b0*/  UIADD3 UR4, UP2, UPT, UR14, 0x40, URZ ;  /* 0x000000400e047890 */ /* 0x000fe4000ff5e0ff */
[----:B------:R-:W-:Y:S02]  /*01c0*/  UIADD3.X UR7, UPT, UPT, URZ, UR13, URZ, UP1, !UPT ;  /* 0x0000000dff077290 */ /* 0x000fe40008ffe4ff */
[----:B------:R-:W-:Y:S01]  /*01d0*/  IMAD.U32 R10, RZ, RZ, UR6 ;  /* 0x00000006ff0a7e24 */ /* 0x000fe2000f8e00ff */
[----:B------:R-:W-:-:S03]  /*01e0*/  UIADD3.X UR5, UPT, UPT, URZ, UR15, URZ, UP2, !UPT ;  /* 0x0000000fff057290 */ /* 0x000fc600097fe4ff */
[----:B------:R-:W-:-:S09]  /*01f0*/  IMAD.U32 R11, RZ, RZ, UR7 ;  /* 0x00000007ff0b7e24 */ /* 0x000fd2000f8e00ff */
.L_x_14:
[----:B------:R-:W-:Y:S01]  /*0200*/  MOV R4, UR4 ;  /* 0x0000000400047c02 */ /* 0x000fe20008000f00 */
[----:B------:R-:W-:Y:S01]  /*0210*/  IMAD.U32 R5, RZ, RZ, UR5 ;  /* 0x00000005ff057e24 */ /* 0x000fe2000f8e00ff */
[----:B------:R-:W-:Y:S01]  /*0220*/  MOV R7, R11 ;  /* 0x0000000b00077202 */ /* 0x000fe20000000f00 */
[----:B------:R-:W-:Y:S02]  /*0230*/  IMAD.MOV.U32 R6, RZ, RZ, R10 ;  /* 0x000000ffff067224 */ /* 0x000fe400078e000a */
[----:B------:R-:W-:-:S03]  /*0240*/  IMAD.WIDE R4, R26, 0x8, R4 ;  /* 0x000000081a047825 */ /* 0x000fc600078e0204 */
        /* <DEDUP_REMOVED lines=44> */
[----:B------:R-:W-:Y:S01]  /*0510*/  UIADD3 UR11, UPT, UPT, UR11, 0x10, URZ ;  /* 0x000000100b0b7890 */ /* 0x000fe2000fffe0ff */
[----:B------:R-:W-:-:S03]  /*0520*/  VIADD R26, R26, 0x10 ;  /* 0x000000101a1a7836 */ /* 0x000fc60000000000 */
[----:B------:R-:W-:Y:S01]  /*0530*/  UISETP.NE.AND UP1, UPT, UR11, URZ, UPT ;  /* 0x000000ff0b00728c */ /* 0x000fe2000bf25270 */
[----:B--2---:R-:W-:-:S08]  /*0540*/  DFMA R10, R12, R14, R10 ;  /* 0x0000000e0c0a722b */ /* 0x004fd0000000000a */
[----:B---3--:R-:W-:-:S08]  /*0550*/  DFMA R10, R16, R18, R10 ;  /* 0x00000012100a722b */ /* 0x008fd0000000000a */
[----:B----4-:R-:W-:Y:S01]  /*0560*/  DFMA R24, R22, R24, R10 ;  /* 0x000000181618722b */ /* 0x010fe2000000000a */
[----:B------:R-:W-:-:S05]  /*0570*/  IADD3 R10, P0, PT, R6, 0x80, RZ ;  /* 0x00000080060a7810 */ /* 0x000fca0007f1e0ff */
[----:B------:R-:W-:Y:S02]  /*0580*/  IMAD.X R11, RZ, RZ, R7, P0 ;  /* 0x000000ffff0b7224 */ /* 0x000fe400000e0607 */
[----:B-----5:R-:W-:Y:S01]  /*0590*/  DFMA R24, R8, R20, R24 ;  /* 0x000000140818722b */ /* 0x020fe20000000018 */
[----:B------:R-:W-:Y:S10]  /*05a0*/  BRA.U UP1, `(.L_x_14) ;  /* 0xfffffffd01147547 */ /* 0x000ff4000b83ffff */
.L_x_13:
[----:B------:R-:W-:Y:S05]  /*05b0*/  BRA.U !UP0, `(.L_x_12) ;  /* 0x0000000508347547 */ /* 0x000fea000b800000 */
[----:B------:R-:W-:Y:S02]  /*05c0*/  UISETP.GE.U32.AND UP0, UPT, UR9, 0x8, UPT ;  /* 0x000000080900788c */ /* 0x000fe4000bf06070 */
[----:B------:R-:W-:-:S04]  /*05d0*/  ULOP3.LUT UR5, UR8, 0x7, URZ, 0xc0, !UPT ;  /* 0x0000000708057892 */ /* 0x000fc8000f8ec0ff */
[----:B------:R-:W-:-:S03]  /*05e0*/  UISETP.NE.AND UP1, UPT, UR5, URZ, UPT ;  /* 0x000000ff0500728c */ /* 0x000fc6000bf25270 */
[----:B------:R-:W-:Y:S08]  /*05f0*/  BRA.U !UP0, `(.L_x_15) ;  /* 0x0000000108787547 */ /* 0x000ff0000b800000 */
[----:B------:R-:W0:Y:S01]  /*0600*/  LDC.64 R6, c[0x0][0x388] ;  /* 0x0000e200ff067b82 */ /* 0x000e220000000a00 */
[----:B------:R-:W-:-:S07]  /*0610*/  IADD3 R9, PT, PT, R2, R3, RZ ;  /* 0x0000000302097210 */ /* 0x000fce0007ffe0ff */
[----:B------:R-:W1:Y:S01]  /*0620*/  LDC.64 R4, c[0x0][0x380] ;  /* 0x0000e000ff047b82 */ /* 0x000e620000000a00 */
[----:B0-----:R-:W-:-:S05]  /*0630*/  IMAD.WIDE R6, R9, 0x8, R6 ;  /* 0x0000000809067825 */ /* 0x001fca00078e0206 */
        /* <DEDUP_REMOVED lines=26> */
.L_x_15:
[----:B------:R-:W-:Y:S05]  /*07e0*/  BRA.U !UP1, `(.L_x_12) ;  /* 0x0000000109a87547 */ /* 0x000fea000b800000 */
[----:B------:R-:W-:Y:S02]  /*07f0*/  UISETP.GE.U32.AND UP0, UPT, UR5, 0x4, UPT ;  /* 0x000000040500788c */ /* 0x000fe4000bf06070 */
[----:B------:R-:W-:-:S04]  /*0800*/  ULOP3.LUT UR4, UR8, 0x3, URZ, 0xc0, !UPT ;  /* 0x0000000308047892 */ /* 0x000fc8000f8ec0ff */
[----:B------:R-:W-:-:S03]  /*0810*/  UISETP.NE.AND UP1, UPT, UR4, URZ, UPT ;  /* 0x000000ff0400728c */ /* 0x000fc6000bf25270 */
[----:B------:R-:W-:Y:S08]  /*0820*/  BRA.U !UP0, `(.L_x_16) ;  /* 0x0000000108487547 */ /* 0x000ff0000b800000 */
[----:B------:R-:W0:Y:S01]  /*0830*/  LDC.64 R6, c[0x0][0x388] ;  /* 0x0000e200ff067b82 */ /* 0x000e220000000a00 */
[----:B------:R-:W-:-:S07]  /*0840*/  IMAD.IADD R21, R2, 0x1, R3 ;  /* 0x0000000102157824 */ /* 0x000fce00078e0203 */
        /* <DEDUP_REMOVED lines=10> */
[----:B------:R-:W5:Y:S01]  /*08f0*/  LDG.E.64 R14, desc[UR16][R16.64+0x18] ;  /* 0x00001810100e7981 */ /* 0x000f62000c1e1b00 */
[----:B------:R-:W-:Y:S01]  /*0900*/  IADD3 R3, PT, PT, R3, 0x4, RZ ;  /* 0x0000000403037810 */ /* 0x000fe20007ffe0ff */
[----:B--2---:R-:W-:-:S08]  /*0910*/  DFMA R18, R18, R22, R24 ;  /* 0x000000161212722b */ /* 0x004fd00000000018 */
[----:B---3--:R-:W-:-:S08]  /*0920*/  DFMA R8, R8, R10, R18 ;  /* 0x0000000a0808722b */ /* 0x008fd00000000012 */
[----:B----4-:R-:W-:-:S08]  /*0930*/  DFMA R4, R4, R6, R8 ;  /* 0x000000060404722b */ /* 0x010fd00000000008 */
[----:B-----5:R-:W-:-:S11]  /*0940*/  DFMA R24, R14, R12, R4 ;  /* 0x0000000c0e18722b */ /* 0x020fd60000000004 */
.L_x_16:
[----:B------:R-:W-:Y:S05]  /*0950*/  BRA.U !UP1, `(.L_x_12) ;  /* 0x00000001094c7547 */ /* 0x000fea000b800000 */
[----:B------:R-:W0:Y:S01]  /*0960*/  LDC.64 R4, c[0x0][0x380] ;  /* 0x0000e000ff047b82 */ /* 0x000e220000000a00 */
[----:B------:R-:W-:Y:S01]  /*0970*/  IMAD.IADD R9, R2, 0x1, R3 ;  /* 0x0000000102097824 */ /* 0x000fe200078e0203 */
[----:B------:R-:W-:-:S06]  /*0980*/  UIADD3 UR4, UPT, UPT, -UR4, URZ, URZ ;  /* 0x000000ff04047290 */ /* 0x000fcc000fffe1ff */
[----:B------:R-:W1:Y:S01]  /*0990*/  LDC.64 R6, c[0x0][0x388] ;  /* 0x0000e200ff067b82 */ /* 0x000e620000000a00 */
[----:B0-----:R-:W-:-:S04]  /*09a0*/  IMAD.WIDE.U32 R4, R3, 0x8, R4 ;  /* 0x0000000803047825 */ /* 0x001fc800078e0004 */
[----:B------:R-:W-:Y:S01]  /*09b0*/  IMAD.MOV.U32 R8, RZ, RZ, R4 ;  /* 0x000000ffff087224 */ /* 0x000fe200078e0004 */
[----:B------:R-:W-:-:S07]  /*09c0*/  MOV R11, R5 ;  /* 0x00000005000b7202 */ /* 0x000fce0000000f00 */
.L_x_17:
[----:B-1----:R-:W-:-:S04]  /*09d0*/  IMAD.WIDE R2, R9, 0x8, R6 ;  /* 0x0000000809027825 */ /* 0x002fc800078e0206 */
[----:B------:R-:W-:Y:S02]  /*09e0*/  IMAD.MOV.U32 R4, RZ, RZ, R8 ;  /* 0x000000ffff047224 */ /* 0x000fe400078e0008 */
[----:B------:R-:W-:Y:S01]  /*09f0*/  IMAD.MOV.U32 R5, RZ, RZ, R11 ;  /* 0x000000ffff057224 */ /* 0x000fe200078e000b */
[----:B------:R-:W2:Y:S05]  /*0a00*/  LDG.E.64 R2, desc[UR16][R2.64] ;  /* 0x0000001002027981 */ /* 0x000eaa000c1e1b00 */
[----:B------:R-:W2:Y:S01]  /*0a10*/  LDG.E.64 R4, desc[UR16][R4.64] ;  /* 0x0000001004047981 */ /* 0x000ea2000c1e1b00 */
[----:B------:R-:W-:Y:S01]  /*0a20*/  UIADD3 UR4, UPT, UPT, UR4, 0x1, URZ ;  /* 0x0000000104047890 */ /* 0x000fe2000fffe0ff */
[----:B------:R-:W-:-:S02]  /*0a30*/  IADD3 R8, P0, PT, R8, 0x8, RZ ;  /* 0x0000000808087810 */ /* 0x000fc40007f1e0ff */
[----:B------:R-:W-:Y:S01]  /*0a40*/  IADD3 R9, PT, PT, R9, 0x1, RZ ;  /* 0x0000000109097810 */ /* 0x000fe20007ffe0ff */
[----:B------:R-:W-:Y:S02]  /*0a50*/  UISETP.NE.AND UP0, UPT, UR4, URZ, UPT ;  /* 0x000000ff0400728c */ /* 0x000fe4000bf05270 */
[----:B------:R-:W-:Y:S01]  /*0a60*/  IMAD.X R11, RZ, RZ, R11, P0 ;  /* 0x000000ffff0b7224 */ /* 0x000fe200000e060b */
[----:B--2---:R-:W-:-:S06]  /*0a70*/  DFMA R24, R4, R2, R24 ;  /* 0x000000020418722b */ /* 0x004fcc0000000018 */
[----:B------:R-:W-:Y:S05]  /*0a80*/  BRA.U UP0, `(.L_x_17) ;  /* 0xfffffffd00d07547 */ /* 0x000fea000b83ffff */
.L_x_12:
[----:B------:R-:W0:Y:S01]  /*0a90*/  LDCU.64 UR4, c[0x0][0x398] ;  /* 0x00007300ff0477ac */ /* 0x000e220008000a00 */
[----:B------:R-:W-:Y:S01]  /*0aa0*/  IMAD.MOV.U32 R2, RZ, RZ, 0x652b82fe ;  /* 0x652b82feff027424 */ /* 0x000fe200078e00ff */
[----:B------:R-:W-:Y:S01]  /*0ab0*/  MOV R3, 0x3ff71547 ;  /* 0x3ff7154700037802 */ /* 0x000fe20000000f00 */
[----:B------:R-:W-:Y:S01]  /*0ac0*/  BSSY.RECONVERGENT B0, `(.L_x_18) ;  /* 0x000003b000007945 */ /* 0x000fe20003800200 */
        /* <DEDUP_REMOVED lines=12> */
[----:B------:R-:W-:Y:S01]  /*0b90*/  IMAD.MOV.U32 R6, RZ, RZ, -0x35dec16 ;  /* 0xfca213eaff067424 */ /* 0x000fe200078e00ff */
[----:B------:R-:W-:Y:S01]  /*0ba0*/  MOV R7, 0x3e928af3 ;  /* 0x3e928af300077802 */ /* 0x000fe20000000f00 */
        /* <DEDUP_REMOVED lines=35> */
[----:B------:R-:W-:Y:S02]  /*0de0*/  @!P1 LEA.HI R3, R2, R2, RZ, 0x1 ;  /* 0x0000000202039211 */ /* 0x000fe400078f08ff */
[----:B------:R-:W-:Y:S02]  /*0df0*/  FSEL R5, R5, RZ, !P0 ;  /* 0x000000ff05057208 */ /* 0x000fe40004000000 */
[----:B------:R-:W-:-:S05]  /*0e00*/  @!P1 SHF.R.S32.HI R3, RZ, 0x1, R3 ;  /* 0x00000001ff039819 */ /* 0x000fca0000011403 */
[----:B------:R-:W-:Y:S01]  /*0e10*/  @!P1 IMAD.IADD R2, R2, 0x1, -R3 ;  /* 0x0000000102029824 */ /* 0x000fe200078e0a03 */
[----:B------:R-:W-:-:S04]  /*0e20*/  @!P1 LEA R3, R3, R7, 0x14 ;  /* 0x0000000703039211 */ /* 0x000fc800078ea0ff */
[----:B------:R-:W-:Y:S01]  /*0e30*/  @!P1 LEA R7, R2, 0x3ff00000, 0x14 ;  /* 0x3ff0000002079811 */ /* 0x000fe200078ea0ff */
[----:B------:R-:W-:Y:S01]  /*0e40*/  @!P1 IMAD.MOV.U32 R2, RZ, RZ, R6 ;  /* 0x000000ffff029224 */ /* 0x000fe200078e0006 */
[----:B------:R-:W-:-:S06]  /*0e50*/  @!P1 MOV R6, RZ ;  /* 0x000000ff00069202 */ /* 0x000fcc0000000f00 */
[----:B------:R-:W-:-:S11]  /*0e60*/  @!P1 DMUL R4, R2, R6 ;  /* 0x0000000602049228 */ /* 0x000fd60000000000 */
.L_x_19:
[----:B------:R-:W-:Y:S05]  /*0e70*/  BSYNC.RECONVERGENT B0 ;  /* 0x0000000000007941 */ /* 0x000fea0003800200 */
.L_x_18:
[----:B------:R-:W-:Y:S01]  /*0e80*/  DADD R8, R4, 1 ;  /* 0x3ff0000004087429 */ /* 0x000fe20000000000 */
[----:B------:R-:W-:Y:S05]  /*0e90*/  BSSY.RECONVERGENT B0, `(.L_x_20) ;  /* 0x000000e000007945 */ /* 0x000fea0003800200 */
        /* <DEDUP_REMOVED lines=12> */
[----:B------:R-:W-:Y:S05]  /*0f60*/  CALL.REL.NOINC `($__internal_1_$__cuda_sm20_dblrcp_rn_slowpath_v3) ;  /* 0x0000000000147944 */ /* 0x000fea0003c00000 */
.L_x_21:
[----:B------:R-:W-:Y:S05]  /*0f70*/  BSYNC.RECONVERGENT B0 ;  /* 0x0000000000007941 */ /* 0x000fea0003800200 */
.L_x_20:
[----:B------:R-:W0:Y:S02]  /*0f80*/  LDC.64 R2, c[0x0][0x390] ;  /* 0x0000e400ff027b82 */ /* 0x000e240000000a00 */
[----:B0-----:R-:W-:-:S05]  /*0f90*/  IMAD.WIDE R2, R0, 0x8, R2 ;  /* 0x0000000800027825 */ /* 0x001fca00078e0202 */
[----:B------:R-:W-:Y:S01]  /*0fa0*/  STG.E.64 desc[UR16][R2.64], R4 ;  /* 0x0000000402007986 */ /* 0x000fe2000c101b10 */
[----:B------:R-:W-:Y:S05]  /*0fb0*/  EXIT ;  /* 0x000000000000794d */ /* 0x000fea0003800000 */
        .weak           $__internal_1_$__cuda_sm20_dblrcp_rn_slowpath_v3
        .type           $__internal_1_$__cuda_sm20_dblrcp_rn_slowpath_v3,@function
        .size           $__internal_1_$__cuda_sm20_dblrcp_rn_slowpath_v3,(.L_x_28 - $__internal_1_$__cuda_sm20_dblrcp_rn_slowpath_v3)
$__internal_1_$__cuda_sm20_dblrcp_rn_slowpath_v3:
[----:B------:R-:W-:Y:S01]  /*0fc0*/  IMAD.MOV.U32 R4, RZ, RZ, R8 ;  /* 0x000000ffff047224 */ /* 0x000fe200078e0008 */
[----:B------:R-:W-:Y:S01]  /*0fd0*/  MOV R5, R9 ;  /* 0x0000000900057202 */ /* 0x000fe20000000f00 */
[----:B------:R-:W-:Y:S05]  /*0fe0*/  BSSY.RECONVERGENT B1, `(.L_x_22) ;  /* 0x0000025000017945 */ /* 0x000fea0003800200 */
[----:B------:R-:W-:-:S14]  /*0ff0*/  DSETP.GTU.AND P0, PT, |R4|, +INF , PT ;  /* 0x7ff000000400742a */ /* 0x000fdc0003f0c200 */
[----:B------:R-:W-:Y:S05]  /*1000*/  @P0 BRA `(.L_x_23) ;  /* 0x0000000000800947 */ /* 0x000fea0003800000 */
[----:B------:R-:W-:-:S05]  /*1010*/  LOP3.LUT R8, R9, 0x7fffffff, RZ, 0xc0, !PT ;  /* 0x7fffffff09087812 */ /* 0x000fca00078ec0ff */
[----:B------:R-:W-:-:S05]  /*1020*/  VIADD R6, R8, 0xffffffff ;  /* 0xffffffff08067836 */ /* 0x000fca0000000000 */
[----:B------:R-:W-:-:S13]  /*1030*/  ISETP.GE.U32.AND P0, PT, R6, 0x7fefffff, PT ;  /* 0x7fefffff0600780c */ /* 0x000fda0003f06070 */
[----:B------:R-:W-:Y:S02]  /*1040*/  @P0 LOP3.LUT R7, R5, 0x7ff00000, RZ, 0x3c, !PT ;  /* 0x7ff0000005070812 */ /* 0x000fe400078e3cff */
[----:B------:R-:W-:Y:S01]  /*1050*/  @P0 MOV R6, RZ ;  /* 0x000000ff00060202 */ /* 0x000fe20000000f00 */
[----:B------:R-:W-:Y:S06]  /*1060*/  @P0 BRA `(.L_x_24) ;  /* 0x0000000000700947 */ /* 0x000fec0003800000 */
[----:B------:R-:W-:-:S13]  /*1070*/  ISETP.GE.U32.AND P0, PT, R8, 0x1000001, PT ;  /* 0x010000010800780c */ /* 0x000fda0003f06070 */
[----:B------:R-:W-:Y:S05]  /*1080*/  @!P0 BRA `(.L_x_25) ;  /* 0x0000000000388947 */ /* 0x000fea0003800000 */
[----:B------:R-:W-:Y:S01]  /*1090*/  VIADD R7, R5, 0xc0200000 ;  /* 0xc020000005077836 */ /* 0x000fe20000000000 */
[----:B------:R-:W-:Y:S01]  /*10a0*/  MOV R6, R4 ;  /* 0x0000000400067202 */ /* 0x000fe20000000f00 */
[----:B------:R-:W-:Y:S02]  /*10b0*/  IMAD.MOV.U32 R8, RZ, RZ, R3 ;  /* 0x000000ffff087224 */ /* 0x000fe400078e0003 */
        /* <DEDUP_REMOVED lines=11> */
.L_x_25:
[----:B------:R-:W-:Y:S01]  /*1170*/  DMUL R4, R4, 8.11296384146066816958e+31 ;  /* 0x4690000004047828 */ /* 0x000fe20000000000 */
[----:B------:R-:W-:-:S05]  /*1180*/  MOV R6, R3 ;  /* 0x0000000300067202 */ /* 0x000fca0000000f00 */
        /* <DEDUP_REMOVED lines=8> */
.L_x_23:
[----:B------:R-:W-:Y:S01]  /*1210*/  LOP3.LUT R7, R5, 0x80000, RZ, 0xfc, !PT ;  /* 0x0008000005077812 */ /* 0x000fe200078efcff */
[----:B------:R-:W-:-:S07]  /*1220*/  IMAD.MOV.U32 R6, RZ, RZ, R4 ;  /* 0x000000ffff067224 */ /* 0x000fce00078e0004 */
.L_x_24:
[----:B------:R-:W-:Y:S05]  /*1230*/  BSYNC.RECONVERGENT B1 ;  /* 0x0000000000017941 */ /* 0x000fea0003800200 */
.L_x_22:
[----:B------:R-:W-:Y:S01]  /*1240*/  HFMA2 R3, -RZ, RZ, 0, 0 ;  /* 0x00000000ff037431 */ /* 0x000fe200000001ff */
[----:B------:R-:W-:Y:S01]  /*1250*/  MOV R4, R6 ;  /* 0x0000000600047202 */ /* 0x000fe20000000f00 */
[----:B------:R-:W-:Y:S02]  /*1260*/  IMAD.MOV.U32 R5, RZ, RZ, R7 ;  /* 0x000000ffff057224 */ /* 0x000fe400078e0007 */
[----:B------:R-:W-:Y:S05]  /*1270*/  RET.REL.NODEC R2 `(_Z17hiddenLayerKernelPdS_S_dii) ;  /* 0xffffffec02607950 */ /* 0x000fea0003c3ffff */
.L_x_26:
        /* <DEDUP_REMOVED lines=16> */
.L_x_28:


//--------------------- .nv.shared.reserved.0     --------------------------
	.section	.nv.shared.reserved.0,"aw",@nobits
	.weak		__nv_reservedSMEM_offset_0_alias
	.size		__nv_reservedSMEM_offset_0_alias, 0, 64
	.other		__nv_reservedSMEM_offset_0_alias,@"STO_CUDA_RESERVED_SHARED STV_DEFAULT"
__nv_reservedSMEM_offset_0_alias:
	.zero		0
	.zero		64


//--------------------- .nv.constant0._Z17outputLayerKernelPdS_S_di --------------------------
	.section	.nv.constant0._Z17outputLayerKernelPdS_S_di,"a",@progbits
	.sectionflags	@""
	.align	4
.nv.constant0._Z17outputLayerKernelPdS_S_di:
	.zero		932


//--------------------- .nv.constant0._Z17hiddenLayerKernelPdS_S_dii --------------------------
	.section	.nv.constant0._Z17hiddenLayerKernelPdS_S_dii,"a",@progbits
	.sectionflags	@""
	.align	4
.nv.constant0._Z17hiddenLayerKernelPdS_S_dii:
	.zero		936


//--------------------- SYMBOLS --------------------------

	.type		.nv.reservedSmem.offset0,@object
	.size		.nv.reservedSmem.offset0,0x4
